# CuTe-DSL kernel — source=fa4 family=fa4_bwd_sm100
# config = {"dtype": "Float16", "causal": true, "use_2cta": false, "head_dim": 96}


// ===== COMPILED SASS (sm_100a) =====

	.target	sm_100a

	.elftype	@"ET_EXEC"


//--------------------- .note.nv.tkinfo           --------------------------
	.section	.note.nv.tkinfo,"",@"SHT_NOTE"
	.sectionflags	@"SHF_NOTE_NV_TKINFO"
	.tkinfo
        /*0018*/ 	.word	0x00000081
        /*0030*/ 	.string	""
        /*0030*/ 	.string	"ptxas"
        /*0030*/ 	.string	"Cuda compilation tools, release 12.9, V12.9.83"
        /*0030*/ 	.string	"Build system must define TOOLS_VERSION_EXTENDED"
        /*0030*/ 	.string	"-O 3 -arch sm_100a "



//--------------------- .note.nv.cuver            --------------------------
	.section	.note.nv.cuver,"",@"SHT_NOTE"
	.sectionflags	@"SHF_NOTE_NV_CUVER"
        /*0018*/ 	.short	0x0001
        /*001a*/ 	.short	0x0064
        /*001c*/ 	.short	0x0001
        /*001e*/ 	.short	0x0000
        /*0020*/ 	.short	0x0001
        /*0022*/ 	.short	0x0000


//--------------------- .nv.info                  --------------------------
	.section	.nv.info,"",@"SHT_CUDA_INFO"
	.align	4


	//----- nvinfo : EIATTR_REGCOUNT
	.align		4
        /*0000*/ 	.byte	0x04, 0x2f
        /*0002*/ 	.short	(.L_4 - .L_3)
	.align		4
.L_3:
        /*0004*/ 	.word	index@(kernel_cutlass_kernel_flash_attncuteflash_bwd_sm100FlashAttentionBackwardSm100_object_at__tensor0000o9611101213_None_tensor0000o9611101213_None_tensor0000o9611101213_tensorptrf32gmemo1i64_0)
        /*0008*/ 	.word	0x00000080


	//----- nvinfo : EIATTR_FRAME_SIZE
	.align		4
.L_4:
        /*000c*/ 	.byte	0x04, 0x11
        /*000e*/ 	.short	(.L_6 - .L_5)
	.align		4
.L_5:
        /*0010*/ 	.word	index@($__internal_2_$__cuda_sm10x_tcgen05_guardrail_trap_unallocated_columns_being_dealloced)
        /*0014*/ 	.word	0x00000000


	//----- nvinfo : EIATTR_FRAME_SIZE
	.align		4
.L_6:
        /*0018*/ 	.byte	0x04, 0x11
        /*001a*/ 	.short	(.L_8 - .L_7)
	.align		4
.L_7:
        /*001c*/ 	.word	index@($__internal_1_$__cuda_sm10x_tcgen05_guardrail_trap_phase_invalid_during_alloc)
        /*0020*/ 	.word	0x00000000


	//----- nvinfo : EIATTR_FRAME_SIZE
	.align		4
.L_8:
        /*0024*/ 	.byte	0x04, 0x11
        /*0026*/ 	.short	(.L_10 - .L_9)
	.align		4
.L_9:
        /*0028*/ 	.word	index@($__internal_0_$__cuda_sm10x_tcgen05_guardrail_trap_col_being_dealloced_not_returned_by_alloc)
        /*002c*/ 	.word	0x00000000


	//----- nvinfo : EIATTR_FRAME_SIZE
	.align		4
.L_10:
        /*0030*/ 	.byte	0x04, 0x11
        /*0032*/ 	.short	(.L_12 - .L_11)
	.align		4
.L_11:
        /*0034*/ 	.word	index@(kernel_cutlass_kernel_flash_attncuteflash_bwd_sm100FlashAttentionBackwardSm100_object_at__tensor0000o9611101213_None_tensor0000o9611101213_None_tensor0000o9611101213_tensorptrf32gmemo1i64_0)
        /*0038*/ 	.word	0x00000000


	//----- nvinfo : EIATTR_MIN_STACK_SIZE
	.align		4
.L_12:
        /*003c*/ 	.byte	0x04, 0x12
        /*003e*/ 	.short	(.L_14 - .L_13)
	.align		4
.L_13:
        /*0040*/ 	.word	index@(kernel_cutlass_kernel_flash_attncuteflash_bwd_sm100FlashAttentionBackwardSm100_object_at__tensor0000o9611101213_None_tensor0000o9611101213_None_tensor0000o9611101213_tensorptrf32gmemo1i64_0)
        /*0044*/ 	.word	0x00000000
.L_14:


//--------------------- .nv.info.kernel_cutlass_kernel_flash_attncuteflash_bwd_sm100FlashAttentionBackwardSm100_object_at__tensor0000o9611101213_None_tensor0000o9611101213_None_tensor0000o9611101213_tensorptrf32gmemo1i64_0 --------------------------
	.section	.nv.info.kernel_cutlass_kernel_flash_attncuteflash_bwd_sm100FlashAttentionBackwardSm100_object_at__tensor0000o9611101213_None_tensor0000o9611101213_None_tensor0000o9611101213_tensorptrf32gmemo1i64_0,"",@"SHT_CUDA_INFO"
	.sectionflags	@""
	.align	4


	//----- nvinfo : EIATTR_CUDA_API_VERSION
	.align		4
        /*0000*/ 	.byte	0x04, 0x37
        /*0002*/ 	.short	(.L_16 - .L_15)
.L_15:
        /*0004*/ 	.word	0x00000081


	//----- nvinfo : EIATTR_KPARAM_INFO
	.align		4
.L_16:
        /*0008*/ 	.byte	0x04, 0x17
        /*000a*/ 	.short	(.L_18 - .L_17)
.L_17:
        /*000c*/ 	.word	0x00000000
        /*0010*/ 	.short	0x001b
        /*0012*/ 	.short	0x0464
        /*0014*/ 	.byte	0x00, 0xf0, 0x31, 0x00


	//----- nvinfo : EIATTR_KPARAM_INFO
	.align		4
.L_18:
        /*0018*/ 	.byte	0x04, 0x17
        /*001a*/ 	.short	(.L_20 - .L_19)
.L_19:
        /*001c*/ 	.word	0x00000000
        /*0020*/ 	.short	0x001a
        /*0022*/ 	.short	0x0460
        /*0024*/ 	.byte	0x00, 0xf0, 0x11, 0x00


	//----- nvinfo : EIATTR_KPARAM_INFO
	.align		4
.L_20:
        /*0028*/ 	.byte	0x04, 0x17
        /*002a*/ 	.short	(.L_22 - .L_21)
.L_21:
        /*002c*/ 	.word	0x00000000
        /*0030*/ 	.short	0x0019
        /*0032*/ 	.short	0x045c
        /*0034*/ 	.byte	0x00, 0xf0, 0x11, 0x00


	//----- nvinfo : EIATTR_KPARAM_INFO
	.align		4
.L_22:
        /*0038*/ 	.byte	0x04, 0x17
        /*003a*/ 	.short	(.L_24 - .L_23)
.L_23:
        /*003c*/ 	.word	0x00000000
        /*0040*/ 	.short	0x0018
        /*0042*/ 	.short	0x0458
        /*0044*/ 	.byte	0x00, 0xf0, 0x11, 0x00


	//----- nvinfo : EIATTR_KPARAM_INFO
	.align		4
.L_24:
        /*0048*/ 	.byte	0x04, 0x17
        /*004a*/ 	.short	(.L_26 - .L_25)
.L_25:
        /*004c*/ 	.word	0x00000000
        /*0050*/ 	.short	0x0017
        /*0052*/ 	.short	0x0454
        /*0054*/ 	.byte	0x00, 0xf0, 0x11, 0x00


	//----- nvinfo : EIATTR_KPARAM_INFO
	.align		4
.L_26:
        /*0058*/ 	.byte	0x04, 0x17
        /*005a*/ 	.short	(.L_28 - .L_27)
.L_27:
        /*005c*/ 	.word	0x00000000
        /*0060*/ 	.short	0x0016
        /*0062*/ 	.short	0x0450
        /*0064*/ 	.byte	0x00, 0xf0, 0x11, 0x00


	//----- nvinfo : EIATTR_KPARAM_INFO
	.align		4
.L_28:
        /*0068*/ 	.byte	0x04, 0x17
        /*006a*/ 	.short	(.L_30 - .L_29)
.L_29:
        /*006c*/ 	.word	0x00000000
        /*0070*/ 	.short	0x0015
        /*0072*/ 	.short	0x044c
        /*0074*/ 	.byte	0x00, 0xf0, 0x0d, 0x00


	//----- nvinfo : EIATTR_KPARAM_INFO
	.align		4
.L_30:
        /*0078*/ 	.byte	0x04, 0x17
        /*007a*/ 	.short	(.L_32 - .L_31)
.L_31:
        /*007c*/ 	.word	0x00000000
        /*0080*/ 	.short	0x0014
        /*0082*/ 	.short	0x0449
        /*0084*/ 	.byte	0x00, 0xf0, 0x0d, 0x00


	//----- nvinfo : EIATTR_KPARAM_INFO
	.align		4
.L_32:
        /*0088*/ 	.byte	0x04, 0x17
        /*008a*/ 	.short	(.L_34 - .L_33)
.L_33:
        /*008c*/ 	.word	0x00000000
        /*0090*/ 	.short	0x0013
        /*0092*/ 	.short	0x0446
        /*0094*/ 	.byte	0x00, 0xf0, 0x0d, 0x00


	//----- nvinfo : EIATTR_KPARAM_INFO
	.align		4
.L_34:
        /*0098*/ 	.byte	0x04, 0x17
        /*009a*/ 	.short	(.L_36 - .L_35)
.L_35:
        /*009c*/ 	.word	0x00000000
        /*00a0*/ 	.short	0x0012
        /*00a2*/ 	.short	0x0443
        /*00a4*/ 	.byte	0x00, 0xf0, 0x0d, 0x00


	//----- nvinfo : EIATTR_KPARAM_INFO
	.align		4
.L_36:
        /*00a8*/ 	.byte	0x04, 0x17
        /*00aa*/ 	.short	(.L_38 - .L_37)
.L_37:
        /*00ac*/ 	.word	0x00000000
        /*00b0*/ 	.short	0x0011
        /*00b2*/ 	.short	0x0440
        /*00b4*/ 	.byte	0x00, 0xf0, 0x0d, 0x00


	//----- nvinfo : EIATTR_KPARAM_INFO
	.align		4
.L_38:
        /*00b8*/ 	.byte	0x04, 0x17
        /*00ba*/ 	.short	(.L_40 - .L_39)
.L_39:
        /*00bc*/ 	.word	0x00000000
        /*00c0*/ 	.short	0x0010
        /*00c2*/ 	.short	0x03c0
        /*00c4*/ 	.byte	0x00, 0xf0, 0x01, 0x02


	//----- nvinfo : EIATTR_KPARAM_INFO
	.align		4
.L_40:
        /*00c8*/ 	.byte	0x04, 0x17
        /*00ca*/ 	.short	(.L_42 - .L_41)
.L_41:
        /*00cc*/ 	.word	0x00000000
        /*00d0*/ 	.short	0x000f
        /*00d2*/ 	.short	0x0340
        /*00d4*/ 	.byte	0x00, 0xf0, 0x01, 0x02


	//----- nvinfo : EIATTR_KPARAM_INFO
	.align		4
.L_42:
        /*00d8*/ 	.byte	0x04, 0x17
        /*00da*/ 	.short	(.L_44 - .L_43)
.L_43:
        /*00dc*/ 	.word	0x00000000
        /*00e0*/ 	.short	0x000e
        /*00e2*/ 	.short	0x02c0
        /*00e4*/ 	.byte	0x00, 0xf0, 0x01, 0x02


	//----- nvinfo : EIATTR_KPARAM_INFO
	.align		4
.L_44:
        /*00e8*/ 	.byte	0x04, 0x17
        /*00ea*/ 	.short	(.L_46 - .L_45)
.L_45:
        /*00ec*/ 	.word	0x00000000
        /*00f0*/ 	.short	0x000d
        /*00f2*/ 	.short	0x0240
        /*00f4*/ 	.byte	0x00, 0xf0, 0x01, 0x02


	//----- nvinfo : EIATTR_KPARAM_INFO
	.align		4
.L_46:
        /*00f8*/ 	.byte	0x04, 0x17
        /*00fa*/ 	.short	(.L_48 - .L_47)
.L_47:
        /*00fc*/ 	.word	0x00000000
        /*0100*/ 	.short	0x000c
        /*0102*/ 	.short	0x01c0
        /*0104*/ 	.byte	0x00, 0xf0, 0x01, 0x02


	//----- nvinfo : EIATTR_KPARAM_INFO
	.align		4
.L_48:
        /*0108*/ 	.byte	0x04, 0x17
        /*010a*/ 	.short	(.L_50 - .L_49)
.L_49:
        /*010c*/ 	.word	0x00000000
        /*0110*/ 	.short	0x000b
        /*0112*/ 	.short	0x0140
        /*0114*/ 	.byte	0x00, 0xf0, 0x01, 0x02


	//----- nvinfo : EIATTR_KPARAM_INFO
	.align		4
.L_50:
        /*0118*/ 	.byte	0x04, 0x17
        /*011a*/ 	.short	(.L_52 - .L_51)
.L_51:
        /*011c*/ 	.word	0x00000000
        /*0120*/ 	.short	0x000a
        /*0122*/ 	.short	0x011c
        /*0124*/ 	.byte	0x00, 0xf0, 0x31, 0x00


	//----- nvinfo : EIATTR_KPARAM_INFO
	.align		4
.L_52:
        /*0128*/ 	.byte	0x04, 0x17
        /*012a*/ 	.short	(.L_54 - .L_53)
.L_53:
        /*012c*/ 	.word	0x00000000
        /*0130*/ 	.short	0x0009
        /*0132*/ 	.short	0x0110
        /*0134*/ 	.byte	0x00, 0xf0, 0x31, 0x00


	//----- nvinfo : EIATTR_KPARAM_INFO
	.align		4
.L_54:
        /*0138*/ 	.byte	0x04, 0x17
        /*013a*/ 	.short	(.L_56 - .L_55)
.L_55:
        /*013c*/ 	.word	0x00000000
        /*0140*/ 	.short	0x0008
        /*0142*/ 	.short	0x00e8
        /*0144*/ 	.byte	0x00, 0xf0, 0xa1, 0x00


	//----- nvinfo : EIATTR_KPARAM_INFO
	.align		4
.L_56:
        /*0148*/ 	.byte	0x04, 0x17
        /*014a*/ 	.short	(.L_58 - .L_57)
.L_57:
        /*014c*/ 	.word	0x00000000
        /*0150*/ 	.short	0x0007
        /*0152*/ 	.short	0x00b8
        /*0154*/ 	.byte	0x00, 0xf0, 0xc1, 0x00


	//----- nvinfo : EIATTR_KPARAM_INFO
	.align		4
.L_58:
        /*0158*/ 	.byte	0x04, 0x17
        /*015a*/ 	.short	(.L_60 - .L_59)
.L_59:
        /*015c*/ 	.word	0x00000000
        /*0160*/ 	.short	0x0006
        /*0162*/ 	.short	0x0088
        /*0164*/ 	.byte	0x00, 0xf0, 0xc1, 0x00


	//----- nvinfo : EIATTR_KPARAM_INFO
	.align		4
.L_60:
        /*0168*/ 	.byte	0x04, 0x17
        /*016a*/ 	.short	(.L_62 - .L_61)
.L_61:
        /*016c*/ 	.word	0x00000000
        /*0170*/ 	.short	0x0005
        /*0172*/ 	.short	0x0078
        /*0174*/ 	.byte	0x00, 0xf0, 0x31, 0x00


	//----- nvinfo : EIATTR_KPARAM_INFO
	.align		4
.L_62:
        /*0178*/ 	.byte	0x04, 0x17
        /*017a*/ 	.short	(.L_64 - .L_63)
.L_63:
        /*017c*/ 	.word	0x00000000
        /*0180*/ 	.short	0x0004
        /*0182*/ 	.short	0x0050
        /*0184*/ 	.byte	0x00, 0xf0, 0xa1, 0x00


	//----- nvinfo : EIATTR_KPARAM_INFO
	.align		4
.L_64:
        /*0188*/ 	.byte	0x04, 0x17
        /*018a*/ 	.short	(.L_66 - .L_65)
.L_65:
        /*018c*/ 	.word	0x00000000
        /*0190*/ 	.short	0x0003
        /*0192*/ 	.short	0x0028
        /*0194*/ 	.byte	0x00, 0xf0, 0xa1, 0x00


	//----- nvinfo : EIATTR_KPARAM_INFO
	.align		4
.L_66:
        /*0198*/ 	.byte	0x04, 0x17
        /*019a*/ 	.short	(.L_68 - .L_67)
.L_67:
        /*019c*/ 	.word	0x00000000
        /*01a0*/ 	.short	0x0002
        /*01a2*/ 	.short	0x0018
        /*01a4*/ 	.byte	0x00, 0xf0, 0x31, 0x00


	//----- nvinfo : EIATTR_KPARAM_INFO
	.align		4
.L_68:
        /*01a8*/ 	.byte	0x04, 0x17
        /*01aa*/ 	.short	(.L_70 - .L_69)
.L_69:
        /*01ac*/ 	.word	0x00000000
        /*01b0*/ 	.short	0x0001
        /*01b2*/ 	.short	0x000c
        /*01b4*/ 	.byte	0x00, 0xf0, 0x31, 0x00


	//----- nvinfo : EIATTR_KPARAM_INFO
	.align		4
.L_70:
        /*01b8*/ 	.byte	0x04, 0x17
        /*01ba*/ 	.short	(.L_72 - .L_71)
.L_71:
        /*01bc*/ 	.word	0x00000000
        /*01c0*/ 	.short	0x0000
        /*01c2*/ 	.short	0x0000
        /*01c4*/ 	.byte	0x00, 0xf0, 0x31, 0x00


	//----- nvinfo : EIATTR_AT_ENTRY_FRAGMENTS
	.align		4
.L_72:
        /*01c8*/ 	.byte	0x04, 0x4f
        /*01ca*/ 	.short	(.L_74 - .L_73)


	//   ....[0]....
.L_73:
        /*01cc*/ 	.word	0x00000004


	//----- nvinfo : EIATTR_RESERVED_SMEM_USED
	.align		4
.L_74:
        /*01d0*/ 	.byte	0x01, 0x41
	.zero		2


	//----- nvinfo : EIATTR_SPARSE_MMA_MASK
	.align		4
        /*01d4*/ 	.byte	0x03, 0x50
        /*01d6*/ 	.short	0x0000


	//----- nvinfo : EIATTR_TCGEN05_1CTA_USED
	.align		4
        /*01d8*/ 	.byte	0x01, 0x51
	.zero		2


	//----- nvinfo : EIATTR_MAXREG_COUNT
	.align		4
        /*01dc*/ 	.byte	0x03, 0x1b
        /*01de*/ 	.short	0x0080


	//----- nvinfo : EIATTR_NUM_BARRIERS
	.align		4
        /*01e0*/ 	.byte	0x02, 0x4c
        /*01e2*/ 	.byte	0x10
	.zero		1


	//----- nvinfo : EIATTR_INT_WARP_WIDE_INSTR_OFFSETS
	.align		4
        /*01e4*/ 	.byte	0x04, 0x31
        /*01e6*/ 	.short	(.L_76 - .L_75)


	//   ....[0]....
.L_75:
        /*01e8*/ 	.word	0x00005b40


	//   ....[1]....
        /*01ec*/ 	.word	0x00005b70


	//----- nvinfo : EIATTR_COOP_GROUP_MASK_REGIDS
	.align		4
.L_76:
        /*01f0*/ 	.byte	0x04, 0x29
        /*01f2*/ 	.short	(.L_78 - .L_77)


	//   ....[0]....
.L_77:
        /*01f4*/ 	.word	0xffffffff


	//   ....[1]....
        /*01f8*/ 	.word	0xffffffff


	//   ....[2]....
        /*01fc*/ 	.word	0xffffffff


	//   ....[3]....
        /*0200*/ 	.word	0xffffffff


	//   ....[4]....
        /*0204*/ 	.word	0xffffffff


	//   ....[5]....
        /*0208*/ 	.word	0xffffffff


	//   ....[6]....
        /*020c*/ 	.word	0xffffffff


	//   ....[7]....
        /*0210*/ 	.word	0xffffffff


	//   ....[8]....
        /*0214*/ 	.word	0xffffffff


	//   ....[9]....
        /*0218*/ 	.word	0xffffffff


	//   ....[10]....
        /*021c*/ 	.word	0xffffffff


	//----- nvinfo : EIATTR_COOP_GROUP_INSTR_OFFSETS
	.align		4
.L_78:
        /*0220*/ 	.byte	0x04, 0x28
        /*0222*/ 	.short	(.L_80 - .L_79)


	//   ....[0]....
.L_79:
        /*0224*/ 	.word	0x00002240


	//   ....[1]....
        /*0228*/ 	.word	0x00002500


	//   ....[2]....
        /*022c*/ 	.word	0x00002700


	//   ....[3]....
        /*0230*/ 	.word	0x00002730


	//   ....[4]....
        /*0234*/ 	.word	0x00002760


	//   ....[5]....
        /*0238*/ 	.word	0x00002790


	//   ....[6]....
        /*023c*/ 	.word	0x00005a50


	//   ....[7]....
        /*0240*/ 	.word	0x00005c20


	//   ....[8]....
        /*0244*/ 	.word	0x00008710


	//   ....[9]....
        /*0248*/ 	.word	0x00008fe0


	//   ....[10]....
        /*024c*/ 	.word	0x00009500


	//----- nvinfo : EIATTR_REG_RECONFIG
	.align		4
.L_80:
        /*0250*/ 	.byte	0x01, 0x54
	.zero		2


	//----- nvinfo : EIATTR_VRC_CTA_INIT_COUNT
	.align		4
        /*0254*/ 	.byte	0x02, 0x4a
        /*0256*/ 	.byte	0x80
	.zero		1


	//----- nvinfo : EIATTR_MBARRIER_INSTR_OFFSETS
	.align		4
        /*0258*/ 	.byte	0x04, 0x39
        /*025a*/ 	.short	(.L_82 - .L_81)


	//   ....[0]....
.L_81:
        /*025c*/ 	.word	0x00000300
        /*0260*/ 	.word	0x000000ff
        /*0264*/ 	.word	0x00000060
        /*0268*/ 	.short	0x0100
        /*026a*/ 	.byte	0x04
	.zero		1


	//   ....[1]....
        /*026c*/ 	.word	0x00000310
        /*0270*/ 	.word	0x000000ff
        /*0274*/ 	.word	0x00000068
        /*0278*/ 	.short	0x0100
        /*027a*/ 	.byte	0x04
	.zero		1


	//   ....[2]....
        /*027c*/ 	.word	0x00000430
        /*0280*/ 	.word	0x000000ff
        /*0284*/ 	.word	0x00000070
        /*0288*/ 	.short	0x0100
        /*028a*/ 	.byte	0x04
	.zero		1


	//   ....[3]....
        /*028c*/ 	.word	0x00000440
        /*0290*/ 	.word	0x000000ff
        /*0294*/ 	.word	0x00000078
        /*0298*/ 	.short	0x0100
        /*029a*/ 	.byte	0x04
	.zero		1


	//   ....[4]....
        /*029c*/ 	.word	0x00000550
        /*02a0*/ 	.word	0x000000ff
        /*02a4*/ 	.word	0x00000090
        /*02a8*/ 	.short	0x0100
        /*02aa*/ 	.byte	0x04
	.zero		1


	//   ....[5]....
        /*02ac*/ 	.word	0x00000560
        /*02b0*/ 	.word	0x000000ff
        /*02b4*/ 	.word	0x00000098
        /*02b8*/ 	.short	0x0100
        /*02ba*/ 	.byte	0x04
	.zero		1


	//   ....[6]....
        /*02bc*/ 	.word	0x00000570
        /*02c0*/ 	.word	0x000000ff
        /*02c4*/ 	.word	0x000000a0
        /*02c8*/ 	.short	0x0100
        /*02ca*/ 	.byte	0x04
	.zero		1


	//   ....[7]....
        /*02cc*/ 	.word	0x00000580
        /*02d0*/ 	.word	0x000000ff
        /*02d4*/ 	.word	0x000000a8
        /*02d8*/ 	.short	0x0100
        /*02da*/ 	.byte	0x04
	.zero		1


	//   ....[8]....
        /*02dc*/ 	.word	0x00000690
        /*02e0*/ 	.word	0x000000ff
        /*02e4*/ 	.word	0x000000b0
        /*02e8*/ 	.short	0x0100
        /*02ea*/ 	.byte	0x04
	.zero		1


	//   ....[9]....
        /*02ec*/ 	.word	0x000006a0
        /*02f0*/ 	.word	0x000000ff
        /*02f4*/ 	.word	0x000000b8
        /*02f8*/ 	.short	0x0100
        /*02fa*/ 	.byte	0x04
	.zero		1


	//   ....[10]....
        /*02fc*/ 	.word	0x000007b0
        /*0300*/ 	.word	0x000000ff
        /*0304*/ 	.word	0x00000080
        /*0308*/ 	.short	0x0100
        /*030a*/ 	.byte	0x04
	.zero		1


	//   ....[11]....
        /*030c*/ 	.word	0x000007c0
        /*0310*/ 	.word	0x000000ff
        /*0314*/ 	.word	0x00000088
        /*0318*/ 	.short	0x0100
        /*031a*/ 	.byte	0x04
	.zero		1


	//   ....[12]....
        /*031c*/ 	.word	0x000008d0
        /*0320*/ 	.word	0x000000ff
        /*0324*/ 	.word	0x00000030
        /*0328*/ 	.short	0x0100
        /*032a*/ 	.byte	0x04
	.zero		1


	//   ....[13]....
        /*032c*/ 	.word	0x000008e0
        /*0330*/ 	.word	0x000000ff
        /*0334*/ 	.word	0x00000038
        /*0338*/ 	.short	0x0100
        /*033a*/ 	.byte	0x04
	.zero		1


	//   ....[14]....
        /*033c*/ 	.word	0x000008f0
        /*0340*/ 	.word	0x000000ff
        /*0344*/ 	.word	0x00000040
        /*0348*/ 	.short	0x0100
        /*034a*/ 	.byte	0x04
	.zero		1


	//   ....[15]....
        /*034c*/ 	.word	0x00000900
        /*0350*/ 	.word	0x000000ff
        /*0354*/ 	.word	0x00000048
        /*0358*/ 	.short	0x0100
        /*035a*/ 	.byte	0x04
	.zero		1


	//   ....[16]....
        /*035c*/ 	.word	0x000009f0
        /*0360*/ 	.word	0x000000ff
        /*0364*/ 	.word	0x00000050
        /*0368*/ 	.short	0x0100
        /*036a*/ 	.byte	0x04
	.zero		1


	//   ....[17]....
        /*036c*/ 	.word	0x00000a00
        /*0370*/ 	.word	0x000000ff
        /*0374*/ 	.word	0x00000058
        /*0378*/ 	.short	0x0100
        /*037a*/ 	.byte	0x04
	.zero		1


	//   ....[18]....
        /*037c*/ 	.word	0x00000a10
        /*0380*/ 	.word	0x000000ff
        /*0384*/ 	.word	0x00000000
        /*0388*/ 	.short	0x0100
        /*038a*/ 	.byte	0x04
	.zero		1


	//   ....[19]....
        /*038c*/ 	.word	0x00000a20
        /*0390*/ 	.word	0x000000ff
        /*0394*/ 	.word	0x00000008
        /*0398*/ 	.short	0x0100
        /*039a*/ 	.byte	0x04
	.zero		1


	//   ....[20]....
        /*039c*/ 	.word	0x00000a30
        /*03a0*/ 	.word	0x000000ff
        /*03a4*/ 	.word	0x00000010
        /*03a8*/ 	.short	0x0100
        /*03aa*/ 	.byte	0x04
	.zero		1


	//   ....[21]....
        /*03ac*/ 	.word	0x00000a40
        /*03b0*/ 	.word	0x000000ff
        /*03b4*/ 	.word	0x00000018
        /*03b8*/ 	.short	0x0100
        /*03ba*/ 	.byte	0x04
	.zero		1


	//   ....[22]....
        /*03bc*/ 	.word	0x00000a50
        /*03c0*/ 	.word	0x000000ff
        /*03c4*/ 	.word	0x00000020
        /*03c8*/ 	.short	0x0100
        /*03ca*/ 	.byte	0x04
	.zero		1


	//   ....[23]....
        /*03cc*/ 	.word	0x00000a60
        /*03d0*/ 	.word	0x000000ff
        /*03d4*/ 	.word	0x00000028
        /*03d8*/ 	.short	0x0100
        /*03da*/ 	.byte	0x04
	.zero		1


	//   ....[24]....
        /*03dc*/ 	.word	0x00000c60
        /*03e0*/ 	.word	0x000000ff
        /*03e4*/ 	.word	0x00000010
        /*03e8*/ 	.short	0x010a
        /*03ea*/ 	.byte	0x39
	.zero		1


	//   ....[25]....
        /*03ec*/ 	.word	0x000010e0
        /*03f0*/ 	.word	0x000000ff
        /*03f4*/ 	.word	0x00000040
        /*03f8*/ 	.short	0x010a
        /*03fa*/ 	.byte	0x39
	.zero		1


	//   ....[26]....
        /*03fc*/ 	.word	0x00001270
        /*0400*/ 	.word	0x000000ff
        /*0404*/ 	.word	0x00000028
        /*0408*/ 	.short	0x010a
        /*040a*/ 	.byte	0x39
	.zero		1


	//   ....[27]....
        /*040c*/ 	.word	0x00001690
        /*0410*/ 	.word	0x000000ff
        /*0414*/ 	.word	0x00000058
        /*0418*/ 	.short	0x010a
        /*041a*/ 	.byte	0x39
	.zero		1


	//   ....[28]....
        /*041c*/ 	.word	0x00001b40
        /*0420*/ 	.word	0x000000ff
        /*0424*/ 	.word	0x00000010
        /*0428*/ 	.short	0x010a
        /*042a*/ 	.byte	0x31
	.zero		1


	//   ....[29]....
        /*042c*/ 	.word	0x00001cb0
        /*0430*/ 	.word	0x000000ff
        /*0434*/ 	.word	0x00000040
        /*0438*/ 	.short	0x010a
        /*043a*/ 	.byte	0x31
	.zero		1


	//   ....[30]....
        /*043c*/ 	.word	0x00001db0
        /*0440*/ 	.word	0x000000ff
        /*0444*/ 	.word	0x00000028
        /*0448*/ 	.short	0x010a
        /*044a*/ 	.byte	0x39
	.zero		1


	//   ....[31]....
        /*044c*/ 	.word	0x00001f30
        /*0450*/ 	.word	0x000000ff
        /*0454*/ 	.word	0x00000058
        /*0458*/ 	.short	0x010a
        /*045a*/ 	.byte	0x39
	.zero		1


	//   ....[32]....
        /*045c*/ 	.word	0x00002070
        /*0460*/ 	.word	0x00000004
        /*0464*/ 	.word	0x00000010
        /*0468*/ 	.short	0x010a
        /*046a*/ 	.byte	0xff
	.zero		1


	//   ....[33]....
        /*046c*/ 	.word	0x000020c0
        /*0470*/ 	.word	0x00000004
        /*0474*/ 	.word	0x00000040
        /*0478*/ 	.short	0x010a
        /*047a*/ 	.byte	0xff
	.zero		1


	//   ....[34]....
        /*047c*/ 	.word	0x00002120
        /*0480*/ 	.word	0x000000ff
        /*0484*/ 	.word	0x00000028
        /*0488*/ 	.short	0x010a
        /*048a*/ 	.byte	0x39
	.zero		1


	//   ....[35]....
        /*048c*/ 	.word	0x00002170
        /*0490*/ 	.word	0x000000ff
        /*0494*/ 	.word	0x00000058
        /*0498*/ 	.short	0x010a
        /*049a*/ 	.byte	0x39
	.zero		1


	//   ....[36]....
        /*049c*/ 	.word	0x000025e0
        /*04a0*/ 	.word	0x000000ff
        /*04a4*/ 	.word	0x00000000
        /*04a8*/ 	.short	0x010a
        /*04aa*/ 	.byte	0x04
	.zero		1


	//   ....[37]....
        /*04ac*/ 	.word	0x000028e0
        /*04b0*/ 	.word	0x000000ff
        /*04b4*/ 	.word	0x00000068
        /*04b8*/ 	.short	0x010a
        /*04ba*/ 	.byte	0x04
	.zero		1


	//   ....[38]....
        /*04bc*/ 	.word	0x00002c90
        /*04c0*/ 	.word	0x000000ff
        /*04c4*/ 	.word	0x00000020
        /*04c8*/ 	.short	0x010a
        /*04ca*/ 	.byte	0x04
	.zero		1


	//   ....[39]....
        /*04cc*/ 	.word	0x00002cb0
        /*04d0*/ 	.word	0x000000ff
        /*04d4*/ 	.word	0x00000078
        /*04d8*/ 	.short	0x010a
        /*04da*/ 	.byte	0x04
	.zero		1


	//   ....[40]....
        /*04dc*/ 	.word	0x00002cd0
        /*04e0*/ 	.word	0x000000ff
        /*04e4*/ 	.word	0x000000b8
        /*04e8*/ 	.short	0x010a
        /*04ea*/ 	.byte	0x04
	.zero		1


	//   ....[41]....
        /*04ec*/ 	.word	0x00003090
        /*04f0*/ 	.word	0x000000ff
        /*04f4*/ 	.word	0x00000068
        /*04f8*/ 	.short	0x010a
        /*04fa*/ 	.byte	0x04
	.zero		1


	//   ....[42]....
        /*04fc*/ 	.word	0x00004000
        /*0500*/ 	.word	0x000000ff
        /*0504*/ 	.word	0x00000000
        /*0508*/ 	.short	0x010a
        /*050a*/ 	.byte	0x05
	.zero		1


	//   ....[43]....
        /*050c*/ 	.word	0x00004370
        /*0510*/ 	.word	0x000000ff
        /*0514*/ 	.word	0x00000080
        /*0518*/ 	.short	0x010a
        /*051a*/ 	.byte	0x04
	.zero		1


	//   ....[44]....
        /*051c*/ 	.word	0x00004aa0
        /*0520*/ 	.word	0x000000ff
        /*0524*/ 	.word	0x00000020
        /*0528*/ 	.short	0x010a
        /*052a*/ 	.byte	0x04
	.zero		1


	//   ....[45]....
        /*052c*/ 	.word	0x00004ac0
        /*0530*/ 	.word	0x000000ff
        /*0534*/ 	.word	0x000000b8
        /*0538*/ 	.short	0x010a
        /*053a*/ 	.byte	0x04
	.zero		1


	//   ....[46]....
        /*053c*/ 	.word	0x00004ca0
        /*0540*/ 	.word	0x000000ff
        /*0544*/ 	.word	0x00000068
        /*0548*/ 	.short	0x010a
        /*054a*/ 	.byte	0x04
	.zero		1


	//   ....[47]....
        /*054c*/ 	.word	0x00005010
        /*0550*/ 	.word	0x000000ff
        /*0554*/ 	.word	0x000000a0
        /*0558*/ 	.short	0x010a
        /*055a*/ 	.byte	0x04
	.zero		1


	//   ....[48]....
        /*055c*/ 	.word	0x00005040
        /*0560*/ 	.word	0x000000ff
        /*0564*/ 	.word	0x000000a8
        /*0568*/ 	.short	0x010a
        /*056a*/ 	.byte	0x04
	.zero		1


	//   ....[49]....
        /*056c*/ 	.word	0x00005070
        /*0570*/ 	.word	0x000000ff
        /*0574*/ 	.word	0x00000080
        /*0578*/ 	.short	0x010a
        /*057a*/ 	.byte	0x04
	.zero		1


	//   ....[50]....
        /*057c*/ 	.word	0x000060e0
        /*0580*/ 	.word	0x000000ff
        /*0584*/ 	.word	0x00000030
        /*0588*/ 	.short	0x010a
        /*058a*/ 	.byte	0x09
	.zero		1


	//   ....[51]....
        /*058c*/ 	.word	0x00006100
        /*0590*/ 	.word	0x000000ff
        /*0594*/ 	.word	0x00000060
        /*0598*/ 	.short	0x010a
        /*059a*/ 	.byte	0x04
	.zero		1


	//   ....[52]....
        /*059c*/ 	.word	0x000071f0
        /*05a0*/ 	.word	0x000000ff
        /*05a4*/ 	.word	0x00000068
        /*05a8*/ 	.short	0x0101
        /*05aa*/ 	.byte	0x04
	.zero		1


	//   ....[53]....
        /*05ac*/ 	.word	0x00007220
        /*05b0*/ 	.word	0x000000ff
        /*05b4*/ 	.word	0x00000040
        /*05b8*/ 	.short	0x0101
        /*05ba*/ 	.byte	0x09
	.zero		1


	//   ....[54]....
        /*05bc*/ 	.word	0x00007230
        /*05c0*/ 	.word	0x000000ff
        /*05c4*/ 	.word	0x00000050
        /*05c8*/ 	.short	0x010a
        /*05ca*/ 	.byte	0x04
	.zero		1


	//   ....[55]....
        /*05cc*/ 	.word	0x00007250
        /*05d0*/ 	.word	0x000000ff
        /*05d4*/ 	.word	0x00000070
        /*05d8*/ 	.short	0x010a
        /*05da*/ 	.byte	0x04
	.zero		1


	//   ....[56]....
        /*05dc*/ 	.word	0x00007480
        /*05e0*/ 	.word	0x000000ff
        /*05e4*/ 	.word	0x00000088
        /*05e8*/ 	.short	0x010a
        /*05ea*/ 	.byte	0x04
	.zero		1


	//   ....[57]....
        /*05ec*/ 	.word	0x00007e30
        /*05f0*/ 	.word	0x000000ff
        /*05f4*/ 	.word	0x00000058
        /*05f8*/ 	.short	0x0101
        /*05fa*/ 	.byte	0x04
	.zero		1


	//   ....[58]....
        /*05fc*/ 	.word	0x00007e40
        /*0600*/ 	.word	0x000000ff
        /*0604*/ 	.word	0x00000080
        /*0608*/ 	.short	0x0101
        /*060a*/ 	.byte	0x04
	.zero		1


	//   ....[59]....
        /*060c*/ 	.word	0x00007ea0
        /*0610*/ 	.word	0x00000002
        /*0614*/ 	.word	0x00000090
        /*0618*/ 	.short	0x010a
        /*061a*/ 	.byte	0xff
	.zero		1


	//   ....[60]....
        /*061c*/ 	.word	0x00008720
        /*0620*/ 	.word	0x00000002
        /*0624*/ 	.word	0x000000a0
        /*0628*/ 	.short	0x0101
        /*062a*/ 	.byte	0xff
	.zero		1


	//   ....[61]....
        /*062c*/ 	.word	0x00008730
        /*0630*/ 	.word	0x00000002
        /*0634*/ 	.word	0x00000098
        /*0638*/ 	.short	0x010a
        /*063a*/ 	.byte	0xff
	.zero		1


	//   ....[62]....
        /*063c*/ 	.word	0x00008ff0
        /*0640*/ 	.word	0x00000002
        /*0644*/ 	.word	0x000000a8
        /*0648*/ 	.short	0x0101
        /*064a*/ 	.byte	0xff
	.zero		1


	//   ....[63]....
        /*064c*/ 	.word	0x000093c0
        /*0650*/ 	.word	0x000000ff
        /*0654*/ 	.word	0x000000b0
        /*0658*/ 	.short	0x010a
        /*065a*/ 	.byte	0x08
	.zero		1


	//   ....[64]....
        /*065c*/ 	.word	0x00009510
        /*0660*/ 	.word	0x000000ff
        /*0664*/ 	.word	0x000000b8
        /*0668*/ 	.short	0x0101
        /*066a*/ 	.byte	0x08
	.zero		1


	//   ....[65]....
        /*066c*/ 	.word	0x00009ae0
        /*0670*/ 	.word	0x00000003
        /*0674*/ 	.word	0x00000010
        /*0678*/ 	.short	0x010a
        /*067a*/ 	.byte	0xff
	.zero		1


	//   ....[66]....
        /*067c*/ 	.word	0x00009b60
        /*0680*/ 	.word	0x00000003
        /*0684*/ 	.word	0x00000040
        /*0688*/ 	.short	0x010a
        /*068a*/ 	.byte	0xff
	.zero		1


	//   ....[67]....
        /*068c*/ 	.word	0x00009be0
        /*0690*/ 	.word	0x00000003
        /*0694*/ 	.word	0x00000028
        /*0698*/ 	.short	0x010a
        /*069a*/ 	.byte	0xff
	.zero		1


	//   ....[68]....
        /*069c*/ 	.word	0x00009c60
        /*06a0*/ 	.word	0x00000003
        /*06a4*/ 	.word	0x00000058
        /*06a8*/ 	.short	0x010a
        /*06aa*/ 	.byte	0xff
	.zero		1


	//   ....[69]....
        /*06ac*/ 	.word	0x00009ce0
        /*06b0*/ 	.word	0x00000003
        /*06b4*/ 	.word	0x00000010
        /*06b8*/ 	.short	0x010a
        /*06ba*/ 	.byte	0xff
	.zero		1


	//   ....[70]....
        /*06bc*/ 	.word	0x00009d60
        /*06c0*/ 	.word	0x00000003
        /*06c4*/ 	.word	0x00000040
        /*06c8*/ 	.short	0x010a
        /*06ca*/ 	.byte	0xff
	.zero		1


	//   ....[71]....
        /*06cc*/ 	.word	0x00009de0
        /*06d0*/ 	.word	0x00000003
        /*06d4*/ 	.word	0x00000028
        /*06d8*/ 	.short	0x010a
        /*06da*/ 	.byte	0xff
	.zero		1


	//   ....[72]....
        /*06dc*/ 	.word	0x00009e60
        /*06e0*/ 	.word	0x00000003
        /*06e4*/ 	.word	0x00000058
        /*06e8*/ 	.short	0x010a
        /*06ea*/ 	.byte	0xff
	.zero		1


	//   ....[73]....
        /*06ec*/ 	.word	0x00009ec0
        /*06f0*/ 	.word	0x00000004
        /*06f4*/ 	.word	0x00000010
        /*06f8*/ 	.short	0x010a
        /*06fa*/ 	.byte	0xff
	.zero		1


	//   ....[74]....
        /*06fc*/ 	.word	0x00009f20
        /*0700*/ 	.word	0x00000004
        /*0704*/ 	.word	0x00000040
        /*0708*/ 	.short	0x010a
        /*070a*/ 	.byte	0xff
	.zero		1


	//   ....[75]....
        /*070c*/ 	.word	0x00009f90
        /*0710*/ 	.word	0x00000003
        /*0714*/ 	.word	0x00000028
        /*0718*/ 	.short	0x010a
        /*071a*/ 	.byte	0xff
	.zero		1


	//   ....[76]....
        /*071c*/ 	.word	0x0000a000
        /*0720*/ 	.word	0x00000003
        /*0724*/ 	.word	0x00000058
        /*0728*/ 	.short	0x010a
        /*072a*/ 	.byte	0xff
	.zero		1


	//   ....[77]....
        /*072c*/ 	.word	0x0000a060
        /*0730*/ 	.word	0x00000003
        /*0734*/ 	.word	0x00000000
        /*0738*/ 	.short	0x010a
        /*073a*/ 	.byte	0xff
	.zero		1


	//   ....[78]....
        /*073c*/ 	.word	0x0000a0e0
        /*0740*/ 	.word	0x00000005
        /*0744*/ 	.word	0x00000068
        /*0748*/ 	.short	0x010a
        /*074a*/ 	.byte	0xff
	.zero		1


	//   ....[79]....
        /*074c*/ 	.word	0x0000a140
        /*0750*/ 	.word	0x00000003
        /*0754*/ 	.word	0x00000020
        /*0758*/ 	.short	0x010a
        /*075a*/ 	.byte	0xff
	.zero		1


	//   ....[80]....
        /*075c*/ 	.word	0x0000a1c0
        /*0760*/ 	.word	0x00000003
        /*0764*/ 	.word	0x00000078
        /*0768*/ 	.short	0x010a
        /*076a*/ 	.byte	0xff
	.zero		1


	//   ....[81]....
        /*076c*/ 	.word	0x0000a240
        /*0770*/ 	.word	0x00000005
        /*0774*/ 	.word	0x000000b8
        /*0778*/ 	.short	0x010a
        /*077a*/ 	.byte	0xff
	.zero		1


	//   ....[82]....
        /*077c*/ 	.word	0x0000a2a0
        /*0780*/ 	.word	0x00000007
        /*0784*/ 	.word	0x00000068
        /*0788*/ 	.short	0x010a
        /*078a*/ 	.byte	0xff
	.zero		1


	//   ....[83]....
        /*078c*/ 	.word	0x0000a320
        /*0790*/ 	.word	0x00000013
        /*0794*/ 	.word	0x00000000
        /*0798*/ 	.short	0x010a
        /*079a*/ 	.byte	0xff
	.zero		1


	//   ....[84]....
        /*079c*/ 	.word	0x0000a3a0
        /*07a0*/ 	.word	0x0000001a
        /*07a4*/ 	.word	0x00000080
        /*07a8*/ 	.short	0x010a
        /*07aa*/ 	.byte	0xff
	.zero		1


	//   ....[85]....
        /*07ac*/ 	.word	0x0000a420
        /*07b0*/ 	.word	0x00000013
        /*07b4*/ 	.word	0x00000020
        /*07b8*/ 	.short	0x010a
        /*07ba*/ 	.byte	0xff
	.zero		1


	//   ....[86]....
        /*07bc*/ 	.word	0x0000a490
        /*07c0*/ 	.word	0x00000014
        /*07c4*/ 	.word	0x000000b8
        /*07c8*/ 	.short	0x010a
        /*07ca*/ 	.byte	0xff
	.zero		1


	//   ....[87]....
        /*07cc*/ 	.word	0x0000a510
        /*07d0*/ 	.word	0x00000013
        /*07d4*/ 	.word	0x00000068
        /*07d8*/ 	.short	0x010a
        /*07da*/ 	.byte	0xff
	.zero		1


	//   ....[88]....
        /*07dc*/ 	.word	0x0000a590
        /*07e0*/ 	.word	0x00000003
        /*07e4*/ 	.word	0x000000a0
        /*07e8*/ 	.short	0x010a
        /*07ea*/ 	.byte	0xff
	.zero		1


	//   ....[89]....
        /*07ec*/ 	.word	0x0000a610
        /*07f0*/ 	.word	0x00000003
        /*07f4*/ 	.word	0x000000a8
        /*07f8*/ 	.short	0x010a
        /*07fa*/ 	.byte	0xff
	.zero		1


	//   ....[90]....
        /*07fc*/ 	.word	0x0000a680
        /*0800*/ 	.word	0x00000003
        /*0804*/ 	.word	0x00000080
        /*0808*/ 	.short	0x010a
        /*080a*/ 	.byte	0xff
	.zero		1


	//   ....[91]....
        /*080c*/ 	.word	0x0000a6f0
        /*0810*/ 	.word	0x000000ff
        /*0814*/ 	.word	0x00000030
        /*0818*/ 	.short	0x010a
        /*081a*/ 	.byte	0x09
	.zero		1


	//   ....[92]....
        /*081c*/ 	.word	0x0000a770
        /*0820*/ 	.word	0x00000006
        /*0824*/ 	.word	0x00000060
        /*0828*/ 	.short	0x010a
        /*082a*/ 	.byte	0xff
	.zero		1


	//   ....[93]....
        /*082c*/ 	.word	0x0000a7f0
        /*0830*/ 	.word	0x00000005
        /*0834*/ 	.word	0x00000050
        /*0838*/ 	.short	0x010a
        /*083a*/ 	.byte	0xff
	.zero		1


	//   ....[94]....
        /*083c*/ 	.word	0x0000a870
        /*0840*/ 	.word	0x00000004
        /*0844*/ 	.word	0x00000070
        /*0848*/ 	.short	0x010a
        /*084a*/ 	.byte	0xff
	.zero		1


	//   ....[95]....
        /*084c*/ 	.word	0x0000a8f0
        /*0850*/ 	.word	0x00000004
        /*0854*/ 	.word	0x00000088
        /*0858*/ 	.short	0x010a
        /*085a*/ 	.byte	0xff
	.zero		1


	//   ....[96]....
        /*085c*/ 	.word	0x0000a940
        /*0860*/ 	.word	0x00000002
        /*0864*/ 	.word	0x00000090
        /*0868*/ 	.short	0x010a
        /*086a*/ 	.byte	0xff
	.zero		1


	//   ....[97]....
        /*086c*/ 	.word	0x0000a990
        /*0870*/ 	.word	0x00000002
        /*0874*/ 	.word	0x00000098
        /*0878*/ 	.short	0x010a
        /*087a*/ 	.byte	0xff
	.zero		1


	//   ....[98]....
        /*087c*/ 	.word	0x0000aa00
        /*0880*/ 	.word	0x00000000
        /*0884*/ 	.word	0x000000b0
        /*0888*/ 	.short	0x010a
        /*088a*/ 	.byte	0xff
	.zero		1


	//----- nvinfo : EIATTR_NUM_MBARRIERS
	.align		4
.L_82:
        /*088c*/ 	.byte	0x03, 0x38
        /*088e*/ 	.short	0x0018


	//----- nvinfo : EIATTR_EXIT_INSTR_OFFSETS
	.align		4
        /*0890*/ 	.byte	0x04, 0x1c
        /*0892*/ 	.short	(.L_84 - .L_83)


	//   ....[0]....
.L_83:
        /*0894*/ 	.word	0x00009030


	//   ....[1]....
        /*0898*/ 	.word	0x00009aa0


	//----- nvinfo : EIATTR_REQNTID
	.align		4
.L_84:
        /*089c*/ 	.byte	0x04, 0x10
        /*089e*/ 	.short	(.L_86 - .L_85)
.L_85:
        /*08a0*/ 	.word	0x00000200
        /*08a4*/ 	.word	0x00000001
        /*08a8*/ 	.word	0x00000001


	//----- nvinfo : EIATTR_CRS_STACK_SIZE
	.align		4
.L_86:
        /*08ac*/ 	.byte	0x04, 0x1e
        /*08ae*/ 	.short	(.L_88 - .L_87)
.L_87:
        /*08b0*/ 	.word	0x00000000


	//----- nvinfo : EIATTR_CBANK_PARAM_SIZE
	.align		4
.L_88:
        /*08b4*/ 	.byte	0x03, 0x19
        /*08b6*/ 	.short	0x0470


	//----- nvinfo : EIATTR_PARAM_CBANK
	.align		4
        /*08b8*/ 	.byte	0x04, 0x0a
        /*08ba*/ 	.short	(.L_90 - .L_89)
	.align		4
.L_89:
        /*08bc*/ 	.word	index@(.nv.constant0.kernel_cutlass_kernel_flash_attncuteflash_bwd_sm100FlashAttentionBackwardSm100_object_at__tensor0000o9611101213_None_tensor0000o9611101213_None_tensor0000o9611101213_tensorptrf32gmemo1i64_0)
        /*08c0*/ 	.short	0x0380
        /*08c2*/ 	.short	0x0470


	//----- nvinfo : EIATTR_SW_WAR
	.align		4
.L_90:
        /*08c4*/ 	.byte	0x04, 0x36
        /*08c6*/ 	.short	(.L_92 - .L_91)
.L_91:
        /*08c8*/ 	.word	0x00000008
.L_92:


//--------------------- .nv.compat                --------------------------
	.section	.nv.compat,"",@"SHT_CUDA_COMPAT_INFO"
	.align	4
        /*0000*/ 	.byte	0x02, 0x02, 0x02, 0x00, 0x02, 0x05, 0x05, 0x00, 0x02, 0x03, 0x01, 0x00, 0x02, 0x06, 0x01, 0x00


//--------------------- .nv.callgraph             --------------------------
	.section	.nv.callgraph,"",@"SHT_CUDA_CALLGRAPH"
	.align	4
	.sectionentsize	8
	.align		4
        /*0000*/ 	.word	0x00000000
	.align		4
        /*0004*/ 	.word	0xffffffff
	.align		4
        /*0008*/ 	.word	0x00000000
	.align		4
        /*000c*/ 	.word	0xfffffffe
	.align		4
        /*0010*/ 	.word	0x00000000
	.align		4
        /*0014*/ 	.word	0xfffffffd
	.align		4
        /*0018*/ 	.word	0x00000000
	.align		4
        /*001c*/ 	.word	0xfffffffc


//--------------------- .text.kernel_cutlass_kernel_flash_attncuteflash_bwd_sm100FlashAttentionBackwardSm100_object_at__tensor0000o9611101213_None_tensor0000o9611101213_None_tensor0000o9611101213_tensorptrf32gmemo1i64_0 --------------------------
	.section	.text.kernel_cutlass_kernel_flash_attncuteflash_bwd_sm100FlashAttentionBackwardSm100_object_at__tensor0000o9611101213_None_tensor0000o9611101213_None_tensor0000o9611101213_tensorptrf32gmemo1i64_0,"ax",@progbits
	.align	128
        .global         kernel_cutlass_kernel_flash_attncuteflash_bwd_sm100FlashAttentionBackwardSm100_object_at__tensor0000o9611101213_None_tensor0000o9611101213_None_tensor0000o9611101213_tensorptrf32gmemo1i64_0
        .type           kernel_cutlass_kernel_flash_attncuteflash_bwd_sm100FlashAttentionBackwardSm100_object_at__tensor0000o9611101213_None_tensor0000o9611101213_None_tensor0000o9611101213_tensorptrf32gmemo1i64_0,@function
        .size           kernel_cutlass_kernel_flash_attncuteflash_bwd_sm100FlashAttentionBackwardSm100_object_at__tensor0000o9611101213_None_tensor0000o9611101213_None_tensor0000o9611101213_tensorptrf32gmemo1i64_0,(.L_x_150 - kernel_cutlass_kernel_flash_attncuteflash_bwd_sm100FlashAttentionBackwardSm100_object_at__tensor0000o9611101213_None_tensor0000o9611101213_None_tensor0000o9611101213_tensorptrf32gmemo1i64_0)
        .other          kernel_cutlass_kernel_flash_attncuteflash_bwd_sm100FlashAttentionBackwardSm100_object_at__tensor0000o9611101213_None_tensor0000o9611101213_None_tensor0000o9611101213_tensorptrf32gmemo1i64_0,@"STO_CUDA_ENTRY STV_DEFAULT"
kernel_cutlass_kernel_flash_attncuteflash_bwd_sm100FlashAttentionBackwardSm100_object_at__tensor0000o9611101213_None_tensor0000o9611101213_None_tensor0000o9611101213_tensorptrf32gmemo1i64_0:
.text.kernel_cutlass_kernel_flash_attncuteflash_bwd_sm100FlashAttentionBackwardSm100_object_at__tensor0000o9611101213_None_tensor0000o9611101213_None_tensor0000o9611101213_tensorptrf32gmemo1i64_0:
[----:B------:R-:W1:Y:S01]  /*0000*/  LDC R1, c[0x0][0x37c] ;  /* 0x0000df00ff017b82 */ /* 0x000e620000000800 */
[----:B------:R-:W2:Y:S01]  /*0010*/  S2R R0, SR_TID.X ;  /* 0x0000000000007919 */ /* 0x000ea20000002100 */
[----:B------:R-:W-:Y:S01]  /*0020*/  BSSY.RECONVERGENT B0, `(.L_x_0) ;  /* 0x0000031000007945 */ /* 0x000fe20003800200 */
[----:B--2---:R-:W-:-:S04]  /*0030*/  SHF.R.U32.HI R2, RZ, 0x5, R0 ;  /* 0x00000005ff027819 */ /* 0x004fc80000011600 */
[----:B------:R-:W-:-:S13]  /*0040*/  R2UR UR4, R2 ;  /* 0x00000000020472ca */ /* 0x000fda00000e0000 */
[----:B------:R-:W-:Y:S01]  /*0050*/  UISETP.NE.AND UP5, UPT, UR4, 0xd, UPT ;  /* 0x0000000d0400788c */ /* 0x000fe2000bfa5270 */
[----:B------:R-:W-:-:S08]  /*0060*/  IMAD.U32 R3, RZ, RZ, UR4 ;  /* 0x00000004ff037e24 */ /* 0x000fd0000f8e00ff */
[----:B-1----:R-:W-:Y:S05]  /*0070*/  BRA.U UP5, `(.L_x_1) ;  /* 0x00000001055c7547 */ /* 0x002fea000b800000 */
[----:B------:R-:W-:Y:S01]  /*0080*/  ELECT P0, URZ, PT ;  /* 0x0000000000ff782f */ /* 0x000fe20003800000 */
[----:B------:R-:W-:-:S12]  /*0090*/  UPLOP3.LUT UP6, UPT, UPT, UPT, UPT, 0x40, 0x4 ;  /* 0x000000000004789c */ /* 0x000fd80003fce870 */
[----:B------:R-:W-:Y:S05]  /*00a0*/  @!P0 BRA `(.L_x_2) ;  /* 0x0000000000a08947 */ /* 0x000fea0003800000 */
[----:B------:R-:W1:Y:S02]  /*00b0*/  LDCU.64 UR4, c[0x0][0x348] ;  /* 0x00006900ff0477ac */ /* 0x000e640008000a00 */
[----:B-1----:R-:W-:Y:S02]  /*00c0*/  UIADD3 UR14, UP0, UPT, UR4, 0x140, URZ ;  /* 0x00000140040e7890 */ /* 0x002fe4000ff1e0ff */
[----:B------:R-:W-:Y:S02]  /*00d0*/  UIADD3 UR12, UP4, UPT, UR4, 0x1c0, URZ ;  /* 0x000001c0040c7890 */ /* 0x000fe4000ff9e0ff */
[----:B------:R-:W-:Y:S02]  /*00e0*/  UIADD3 UR10, UP3, UPT, UR4, 0x240, URZ ;  /* 0x00000240040a7890 */ /* 0x000fe4000ff7e0ff */
[----:B------:R-:W-:Y:S02]  /*00f0*/  UIADD3 UR8, UP2, UPT, UR4, 0x2c0, URZ ;  /* 0x000002c004087890 */ /* 0x000fe4000ff5e0ff */
[----:B------:R-:W-:-:S02]  /*0100*/  UIADD3 UR6, UP1, UPT, UR4, 0x340, URZ ;  /* 0x0000034004067890 */ /* 0x000fc4000ff3e0ff */
[----:B------:R-:W-:Y:S02]  /*0110*/  UIADD3.X UR15, UPT, UPT, URZ, UR5, URZ, UP0, !UPT ;  /* 0x00000005ff0f7290 */ /* 0x000fe400087fe4ff */
[----:B------:R-:W-:Y:S02]  /*0120*/  UIADD3 UR4, UP0, UPT, UR4, 0x3c0, URZ ;  /* 0x000003c004047890 */ /* 0x000fe4000ff1e0ff */
[----:B------:R-:W-:Y:S02]  /*0130*/  UIADD3.X UR13, UPT, UPT, URZ, UR5, URZ, UP4, !UPT ;  /* 0x00000005ff0d7290 */ /* 0x000fe4000a7fe4ff */
[----:B------:R-:W-:Y:S02]  /*0140*/  UIADD3.X UR11, UPT, UPT, URZ, UR5, URZ, UP3, !UPT ;  /* 0x00000005ff0b7290 */ /* 0x000fe40009ffe4ff */
[----:B------:R-:W-:Y:S01]  /*0150*/  UIADD3.X UR9, UPT, UPT, URZ, UR5, URZ, UP2, !UPT ;  /* 0x00000005ff097290 */ /* 0x000fe200097fe4ff */
[----:B------:R4:W-:Y:S01]  /*0160*/  UTMACCTL.PF [UR14] ;  /* 0x000000000e0079b9 */ /* 0x0009e20008040000 */
[----:B------:R-:W-:-:S03]  /*0170*/  UIADD3.X UR7, UPT, UPT, URZ, UR5, URZ, UP1, !UPT ;  /* 0x00000005ff077290 */ /* 0x000fc60008ffe4ff */
[----:B------:R4:W-:Y:S01]  /*0180*/  UTMACCTL.PF [UR12] ;  /* 0x000000000c0079b9 */ /* 0x0009e20008040000 */
[----:B------:R-:W-:Y:S01]  /*0190*/  UIADD3.X UR5, UPT, UPT, URZ, UR5, URZ, UP0, !UPT ;  /* 0x00000005ff057290 */ /* 0x000fe200087fe4ff */
[----:B------:R4:W-:Y:S02]  /*01a0*/  UTMACCTL.PF [UR10] ;  /* 0x000000000a0079b9 */ /* 0x0009e40008040000 */
[----:B------:R4:W-:Y:S02]  /*01b0*/  UTMACCTL.PF [UR8] ;  /* 0x00000000080079b9 */ /* 0x0009e40008040000 */
[----:B------:R4:W-:Y:S04]  /*01c0*/  UTMACCTL.PF [UR6] ;  /* 0x00000000060079b9 */ /* 0x0009e80008040000 */
[----:B------:R4:W-:Y:S02]  /*01d0*/  UTMACCTL.PF [UR4] ;  /* 0x00000000040079b9 */ /* 0x0009e40008040000 */
[----:B----4-:R-:W-:Y:S05]  /*01e0*/  BRA `(.L_x_2) ;  /* 0x0000000000507947 */ /* 0x010fea0003800000 */
.L_x_1:
[----:B------:R-:W-:Y:S01]  /*01f0*/  R2UR UR4, R2 ;  /* 0x00000000020472ca */ /* 0x000fe200000e0000 */
[----:B------:R-:W-:-:S12]  /*0200*/  UPLOP3.LUT UP6, UPT, UPT, UPT, UPT, 0x40, 0x4 ;  /* 0x000000000004789c */ /* 0x000fd80003fce870 */
[----:B------:R-:W-:-:S09]  /*0210*/  UISETP.NE.AND UP0, UPT, UR4, URZ, UPT ;  /* 0x000000ff0400728c */ /* 0x000fd2000bf05270 */
[----:B------:R-:W-:Y:S05]  /*0220*/  BRA.U UP0, `(.L_x_2) ;  /* 0x0000000100407547 */ /* 0x000fea000b800000 */
[----:B------:R-:W1:Y:S01]  /*0230*/  S2UR UR4, SR_CgaCtaId ;  /* 0x00000000000479c3 */ /* 0x000e620000008800 */
[----:B------:R-:W-:Y:S01]  /*0240*/  UMOV UR5, 0x400 ;  /* 0x0000040000057882 */ /* 0x000fe20000000000 */
[----:B------:R-:W-:Y:S01]  /*0250*/  UMOV UR8, 0x1 ;  /* 0x0000000100087882 */ /* 0x000fe20000000000 */
[----:B------:R-:W-:Y:S01]  /*0260*/  UMOV UR6, 0x8 ;  /* 0x0000000800067882 */ /* 0x000fe20000000000 */
[----:B------:R-:W-:-:S04]  /*0270*/  UIADD3 UR8, UPT, UPT, -UR8, 0x100000, URZ ;  /* 0x0010000008087890 */ /* 0x000fc8000fffe1ff */
[----:B------:R-:W-:Y:S02]  /*0280*/  USHF.L.U32 UR9, UR8, 0xb, URZ ;  /* 0x0000000b08097899 */ /* 0x000fe400080006ff */
[----:B------:R-:W-:Y:S02]  /*0290*/  USHF.L.U32 UR8, UR8, 0x1, URZ ;  /* 0x0000000108087899 */ /* 0x000fe400080006ff */
[----:B------:R-:W-:Y:S02]  /*02a0*/  UPLOP3.LUT UP6, UPT, UPT, UPT, UPT, 0x80, 0x8 ;  /* 0x000000000008789c */ /* 0x000fe40003fcf070 */
[----:B------:R-:W-:-:S04]  /*02b0*/  UIADD3 UR6, UPT, UPT, -UR6, 0x100000, URZ ;  /* 0x0010000006067890 */ /* 0x000fc8000fffe1ff */
[----:B------:R-:W-:Y:S02]  /*02c0*/  USHF.L.U32 UR7, UR6, 0xb, URZ ;  /* 0x0000000b06077899 */ /* 0x000fe400080006ff */
[----:B------:R-:W-:Y:S02]  /*02d0*/  USHF.L.U32 UR6, UR6, 0x1, URZ ;  /* 0x0000000106067899 */ /* 0x000fe400080006ff */
[----:B-1----:R-:W-:Y:S01]  /*02e0*/  ULEA UR4, UR4, UR5, 0x18 ;  /* 0x0000000504047291 */ /* 0x002fe2000f8ec0ff */
[----:B------:R-:W1:Y:S11]  /*02f0*/  FENCE.VIEW.ASYNC.S ;  /* 0x00000000000073c6 */ /* 0x000e760000000000 */
[----:B-1----:R1:W2:Y:S01]  /*0300*/  SYNCS.EXCH.64 URZ, [UR4+0x60], UR8 ;  /* 0x0000600804ff75b2 */ /* 0x0022a20008000100 */
[----:B------:R1:W3:Y:S01]  /*0310*/  SYNCS.EXCH.64 URZ, [UR4+0x68], UR6 ;  /* 0x0000680604ff75b2 */ /* 0x0002e20008000100 */
[----:B------:R-:W-:Y:S01]  /*0320*/  NOP ;  /* 0x0000000000007918 */ /* 0x000fe20000000000 */
.L_x_2:
[----:B-1----:R-:W-:Y:S05]  /*0330*/  BSYNC.RECONVERGENT B0 ;  /* 0x0000000000007941 */ /* 0x002fea0003800200 */
.L_x_0:
[----:B------:R-:W-:Y:S01]  /*0340*/  NOP ;  /* 0x0000000000007918 */ /* 0x000fe20000000000 */
[----:B--23--:R-:W-:Y:S06]  /*0350*/  BAR.SYNC.DEFER_BLOCKING 0x0 ;  /* 0x0000000000007b1d */ /* 0x00cfec0000010000 */
[----:B------:R-:W-:Y:S05]  /*0360*/  BRA.U !UP6, `(.L_x_3) ;  /* 0x000000010e3c7547 */ /* 0x000fea000b800000 */
[----:B------:R-:W1:Y:S01]  /*0370*/  S2UR UR4, SR_CgaCtaId ;  /* 0x00000000000479c3 */ /* 0x000e620000008800 */
[----:B------:R-:W-:Y:S01]  /*0380*/  UMOV UR5, 0x400 ;  /* 0x0000040000057882 */ /* 0x000fe20000000000 */
[----:B------:R-:W-:Y:S01]  /*0390*/  UMOV UR8, 0x1 ;  /* 0x0000000100087882 */ /* 0x000fe20000000000 */
[----:B------:R-:W-:Y:S01]  /*03a0*/  UMOV UR6, 0x8 ;  /* 0x0000000800067882 */ /* 0x000fe20000000000 */
[----:B------:R-:W-:-:S04]  /*03b0*/  UIADD3 UR8, UPT, UPT, -UR8, 0x100000, URZ ;  /* 0x0010000008087890 */ /* 0x000fc8000fffe1ff */
[----:B------:R-:W-:Y:S02]  /*03c0*/  USHF.L.U32 UR9, UR8, 0xb, URZ ;  /* 0x0000000b08097899 */ /* 0x000fe400080006ff */
[----:B------:R-:W-:Y:S02]  /*03d0*/  USHF.L.U32 UR8, UR8, 0x1, URZ ;  /* 0x0000000108087899 */ /* 0x000fe400080006ff */
        /* <DEDUP_REMOVED lines=8> */
.L_x_3:
[----:B------:R-:W-:Y:S01]  /*0460*/  NOP ;  /* 0x0000000000007918 */ /* 0x000fe20000000000 */
[----:B--23--:R-:W-:Y:S06]  /*0470*/  BAR.SYNC.DEFER_BLOCKING 0x0 ;  /* 0x0000000000007b1d */ /* 0x00cfec0000010000 */
[----:B------:R-:W-:Y:S05]  /*0480*/  BRA.U !UP6, `(.L_x_4) ;  /* 0x000000010e447547 */ /* 0x000fea000b800000 */
[----:B-1----:R-:W1:Y:S01]  /*0490*/  S2UR UR4, SR_CgaCtaId ;  /* 0x00000000000479c3 */ /* 0x002e620000008800 */
        /* <DEDUP_REMOVED lines=11> */
[----:B-1----:R2:W3:Y:S01]  /*0550*/  SYNCS.EXCH.64 URZ, [UR4+0x90], UR8 ;  /* 0x0000900804ff75b2 */ /* 0x0024e20008000100 */
[----:B------:R2:W4:Y:S01]  /*0560*/  SYNCS.EXCH.64 URZ, [UR4+0x98], UR8 ;  /* 0x0000980804ff75b2 */ /* 0x0005220008000100 */
[----:B------:R2:W5:Y:S01]  /*0570*/  SYNCS.EXCH.64 URZ, [UR4+0xa0], UR6 ;  /* 0x0000a00604ff75b2 */ /* 0x0005620008000100 */
[----:B------:R2:W1:Y:S02]  /*0580*/  SYNCS.EXCH.64 URZ, [UR4+0xa8], UR6 ;  /* 0x0000a80604ff75b2 */ /* 0x0004640008000100 */
[----:B--2---:R-:W-:Y:S01]  /*0590*/  NOP ;  /* 0x0000000000007918 */ /* 0x004fe20000000000 */
.L_x_4:
[----:B------:R-:W-:Y:S01]  /*05a0*/  NOP ;  /* 0x0000000000007918 */ /* 0x000fe20000000000 */
[----:B-1-345:R-:W-:Y:S06]  /*05b0*/  BAR.SYNC.DEFER_BLOCKING 0x0 ;  /* 0x0000000000007b1d */ /* 0x03afec0000010000 */
        /* <DEDUP_REMOVED lines=16> */
.L_x_5:
        /* <DEDUP_REMOVED lines=16> */
[----:B------:R2:W4:Y:S02]  /*07c0*/  SYNCS.EXCH.64 URZ, [UR4+0x88], UR6 ;  /* 0x0000880604ff75b2 */ /* 0x0005240008000100 */
[----:B--2---:R-:W-:Y:S01]  /*07d0*/  NOP ;  /* 0x0000000000007918 */ /* 0x004fe20000000000 */
.L_x_6:
[----:B------:R-:W-:Y:S01]  /*07e0*/  NOP ;  /* 0x0000000000007918 */ /* 0x000fe20000000000 */
[----:B---34-:R-:W-:Y:S06]  /*07f0*/  BAR.SYNC.DEFER_BLOCKING 0x0 ;  /* 0x0000000000007b1d */ /* 0x018fec0000010000 */
        /* <DEDUP_REMOVED lines=18> */
.L_x_7:
        /* <DEDUP_REMOVED lines=13> */
[----:B-1----:R2:W1:Y:S01]  /*09f0*/  SYNCS.EXCH.64 URZ, [UR4+0x50], UR6 ;  /* 0x0000500604ff75b2 */ /* 0x0024620008000100 */
[----:B------:R2:W5:Y:S01]  /*0a00*/  SYNCS.EXCH.64 URZ, [UR4+0x58], UR8 ;  /* 0x0000580804ff75b2 */ /* 0x0005620008000100 */
[----:B------:R2:W4:Y:S01]  /*0a10*/  SYNCS.EXCH.64 URZ, [UR4], UR6 ;  /* 0x0000000604ff75b2 */ /* 0x0005220008000100 */
[----:B------:R2:W3:Y:S01]  /*0a20*/  SYNCS.EXCH.64 URZ, [UR4+0x8], UR6 ;  /* 0x0000080604ff75b2 */ /* 0x0004e20008000100 */
[----:B------:R2:W1:Y:S01]  /*0a30*/  SYNCS.EXCH.64 URZ, [UR4+0x10], UR6 ;  /* 0x0000100604ff75b2 */ /* 0x0004620008000100 */
[----:B------:R2:W1:Y:S01]  /*0a40*/  SYNCS.EXCH.64 URZ, [UR4+0x18], UR6 ;  /* 0x0000180604ff75b2 */ /* 0x0004620008000100 */
[----:B------:R2:W1:Y:S01]  /*0a50*/  SYNCS.EXCH.64 URZ, [UR4+0x20], UR6 ;  /* 0x0000200604ff75b2 */ /* 0x0004620008000100 */
[----:B------:R2:W1:Y:S02]  /*0a60*/  SYNCS.EXCH.64 URZ, [UR4+0x28], UR6 ;  /* 0x0000280604ff75b2 */ /* 0x0004640008000100 */
[----:B--2---:R-:W-:Y:S01]  /*0a70*/  NOP ;  /* 0x0000000000007918 */ /* 0x004fe20000000000 */
.L_x_8:
[----:B-1----:R-:W-:Y:S01]  /*0a80*/  R2UR UR4, R2 ;  /* 0x00000000020472ca */ /* 0x002fe200000e0000 */
[----:B------:R-:W-:-:S12]  /*0a90*/  NOP ;  /* 0x0000000000007918 */ /* 0x000fd80000000000 */
[----:B------:R-:W-:Y:S01]  /*0aa0*/  UISETP.NE.AND UP0, UPT, UR4, 0xe, UPT ;  /* 0x0000000e0400788c */ /* 0x000fe2000bf05270 */
[----:B---345:R-:W-:Y:S08]  /*0ab0*/  BAR.SYNC.DEFER_BLOCKING 0x0 ;  /* 0x0000000000007b1d */ /* 0x038ff00000010000 */
[----:B------:R-:W-:Y:S05]  /*0ac0*/  BRA.U !UP0, `(.L_x_9) ;  /* 0x00000051085c7547 */ /* 0x000fea000b800000 */
[----:B------:R-:W-:-:S13]  /*0ad0*/  R2UR UR4, R2 ;  /* 0x00000000020472ca */ /* 0x000fda00000e0000 */
[----:B------:R-:W-:-:S09]  /*0ae0*/  UISETP.NE.AND UP0, UPT, UR4, 0xf, UPT ;  /* 0x0000000f0400788c */ /* 0x000fd2000bf05270 */
[----:B------:R-:W-:Y:S05]  /*0af0*/  BRA.U UP0, `(.L_x_10) ;  /* 0x00000001000c7547 */ /* 0x000fea000b800000 */
[----:B------:R-:W-:-:S08]  /*0b00*/  NOP ;  /* 0x0000000000007918 */ /* 0x000fd00000000000 */
[----:B------:R-:W1:-:S00]  /*0b10*/  USETMAXREG.DEALLOC.CTAPOOL 0x18 ;  /* 0x00000018000079c8 */ /* 0x000e4000080e0500 */
[----:B-1----:R-:W-:Y:S05]  /*0b20*/  BRA `(.L_x_11) ;  /* 0x00000050004c7947 */ /* 0x002fea0003800000 */
.L_x_10:
[----:B------:R-:W-:Y:S04]  /*0b30*/  BSSY.RECONVERGENT B0, `(.L_x_12) ;  /* 0x000016a000007945 */ /* 0x000fe80003800200 */
[----:B------:R-:W-:Y:S05]  /*0b40*/  BRA.U UP5, `(.L_x_13) ;  /* 0x0000001505a07547 */ /* 0x000fea000b800000 */
[----:B------:R-:W-:-:S08]  /*0b50*/  NOP ;  /* 0x0000000000007918 */ /* 0x000fd00000000000 */
[----:B------:R-:W1:-:S00]  /*0b60*/  USETMAXREG.DEALLOC.CTAPOOL 0x58 ;  /* 0x00000058000079c8 */ /* 0x000e4000080e0500 */
[----:B------:R-:W2:Y:S01]  /*0b70*/  S2UR UR70, SR_CgaCtaId ;  /* 0x00000000004679c3 */ /* 0x000ea20000008800 */
[----:B------:R-:W-:Y:S01]  /*0b80*/  UMOV UR57, 0x400 ;  /* 0x0000040000397882 */ /* 0x000fe20000000000 */
[----:B-1----:R-:W-:Y:S01]  /*0b90*/  HFMA2 R4, -RZ, RZ, -0.0 , 0 ;  /* 0x80000000ff047431 */ /* 0x002fe200000001ff */
[----:B------:R-:W1:Y:S01]  /*0ba0*/  LDCU.64 UR4, c[0x0][0x348] ;  /* 0x00006900ff0477ac */ /* 0x000e620008000a00 */
[----:B------:R-:W3:Y:S04]  /*0bb0*/  LDCU.64 UR6, c[0x0][0x348] ;  /* 0x00006900ff0677ac */ /* 0x000ee80008000a00 */
[----:B------:R-:W4:Y:S01]  /*0bc0*/  S2UR UR59, SR_CTAID.X ;  /* 0x00000000003b79c3 */ /* 0x000f220000002500 */
[----:B------:R-:W5:Y:S01]  /*0bd0*/  LDCU.64 UR8, c[0x0][0x348] ;  /* 0x00006900ff0877ac */ /* 0x000f620008000a00 */
[----:B------:R-:W1:Y:S06]  /*0be0*/  LDCU.64 UR24, c[0x0][0x348] ;  /* 0x00006900ff1877ac */ /* 0x000e6c0008000a00 */
[----:B------:R-:W4:Y:S01]  /*0bf0*/  S2UR UR52, SR_CTAID.Y ;  /* 0x00000000003479c3 */ /* 0x000f220000002600 */
[----:B------:R-:W1:Y:S01]  /*0c00*/  LDCU.64 UR34, c[0x0][0x348] ;  /* 0x00006900ff2277ac */ /* 0x000e620008000a00 */
[----:B------:R-:W3:Y:S06]  /*0c10*/  LDCU.64 UR36, c[0x0][0x348] ;  /* 0x00006900ff2477ac */ /* 0x000eec0008000a00 */
[----:B------:R-:W4:Y:S01]  /*0c20*/  S2UR UR53, SR_CTAID.Z ;  /* 0x00000000003579c3 */ /* 0x000f220000002700 */
[----:B--2---:R-:W-:Y:S01]  /*0c30*/  ULEA UR57, UR70, UR57, 0x18 ;  /* 0x0000003946397291 */ /* 0x004fe2000f8ec0ff */
[----:B------:R-:W2:Y:S01]  /*0c40*/  LDCU UR39, c[0x0][0x380] ;  /* 0x00007000ff2777ac */ /* 0x000ea20008000800 */
[----:B------:R-:W2:Y:S07]  /*0c50*/  LDCU UR11, c[0x0][0x38c] ;  /* 0x00007180ff0b77ac */ /* 0x000eae0008000800 */
[----:B------:R-:W2:Y:S01]  /*0c60*/  SYNCS.PHASECHK.TRANS64.TRYWAIT P0, [UR57+0x10], R4 ;  /* 0x00001004ff0075a7 */ /* 0x000ea20008001139 */
[----:B-1----:R-:W-:-:S02]  /*0c70*/  UIADD3 UR17, UP5, UPT, UR4, 0x1c0, URZ ;  /* 0x000001c004117890 */ /* 0x002fc4000ffbe0ff */
[----:B---3--:R-:W-:Y:S02]  /*0c80*/  UIADD3 UR15, UP4, UPT, UR6, 0x1c0, URZ ;  /* 0x000001c0060f7890 */ /* 0x008fe4000ff9e0ff */
[----:B-----5:R-:W-:Y:S02]  /*0c90*/  UIADD3 UR22, UP3, UPT, UR8, 0x1c0, URZ ;  /* 0x000001c008167890 */ /* 0x020fe4000ff7e0ff */
[----:B----4-:R-:W-:Y:S01]  /*0ca0*/  USHF.L.U32 UR59, UR59, 0x7, URZ ;  /* 0x000000073b3b7899 */ /* 0x010fe200080006ff */
[----:B------:R-:W-:Y:S01]  /*0cb0*/  UMOV UR58, URZ ;  /* 0x000000ff003a7c82 */ /* 0x000fe20008000000 */
[----:B------:R-:W-:Y:S01]  /*0cc0*/  UMOV UR26, 0x20 ;  /* 0x00000020001a7882 */ /* 0x000fe20000000000 */
[----:B------:R-:W-:Y:S01]  /*0cd0*/  UMOV UR10, 0x40 ;  /* 0x00000040000a7882 */ /* 0x000fe20000000000 */
[----:B------:R-:W-:Y:S01]  /*0ce0*/  UMOV UR50, URZ ;  /* 0x000000ff00327c82 */ /* 0x000fe20008000000 */
[----:B------:R-:W-:Y:S01]  /*0cf0*/  UMOV UR18, 0x20 ;  /* 0x0000002000127882 */ /* 0x000fe20000000000 */
[----:B------:R-:W-:-:S02]  /*0d00*/  UIADD3 UR30, UP2, UPT, UR24, 0x140, URZ ;  /* 0x00000140181e7890 */ /* 0x000fc4000ff5e0ff */
[----:B------:R-:W-:Y:S02]  /*0d10*/  UIADD3 UR31, UP1, UPT, UR34, 0x140, URZ ;  /* 0x00000140221f7890 */ /* 0x000fe4000ff3e0ff */
[----:B------:R-:W-:Y:S01]  /*0d20*/  UIADD3 UR32, UP0, UPT, UR36, 0x140, URZ ;  /* 0x0000014024207890 */ /* 0x000fe2000ff1e0ff */
[----:B------:R-:W-:Y:S01]  /*0d30*/  UMOV UR60, UR52 ;  /* 0x00000034003c7c82 */ /* 0x000fe20008000000 */
[----:B------:R-:W-:Y:S01]  /*0d40*/  UMOV UR61, UR53 ;  /* 0x00000035003d7c82 */ /* 0x000fe20008000000 */
[----:B------:R-:W-:Y:S01]  /*0d50*/  UMOV UR28, UR52 ;  /* 0x00000034001c7c82 */ /* 0x000fe20008000000 */
[----:B------:R-:W-:Y:S01]  /*0d60*/  UMOV UR29, UR53 ;  /* 0x00000035001d7c82 */ /* 0x000fe20008000000 */
[----:B--2---:R-:W-:Y:S02]  /*0d70*/  UIADD3 UR4, UPT, UPT, -UR11, UR59, UR39 ;  /* 0x0000003b0b047290 */ /* 0x004fe4000fffe127 */
[----:B------:R-:W-:Y:S02]  /*0d80*/  UIADD3.X UR16, UPT, UPT, URZ, UR5, URZ, UP5, !UPT ;  /* 0x00000005ff107290 */ /* 0x000fe4000affe4ff */
[----:B------:R-:W-:-:S02]  /*0d90*/  UIADD3.X UR14, UPT, UPT, URZ, UR7, URZ, UP4, !UPT ;  /* 0x00000007ff0e7290 */ /* 0x000fc4000a7fe4ff */
[----:B------:R-:W-:Y:S01]  /*0da0*/  UIADD3.X UR19, UPT, UPT, URZ, UR9, URZ, UP3, !UPT ;  /* 0x00000009ff137290 */ /* 0x000fe20009ffe4ff */
[----:B------:R-:W-:Y:S01]  /*0db0*/  UMOV UR12, UR52 ;  /* 0x00000034000c7c82 */ /* 0x000fe20008000000 */
[----:B------:R-:W-:Y:S01]  /*0dc0*/  UMOV UR13, UR53 ;  /* 0x00000035000d7c82 */ /* 0x000fe20008000000 */
[----:B------:R-:W-:Y:S01]  /*0dd0*/  UMOV UR20, UR52 ;  /* 0x0000003400147c82 */ /* 0x000fe20008000000 */
[----:B------:R-:W-:Y:S01]  /*0de0*/  UMOV UR21, UR53 ;  /* 0x0000003500157c82 */ /* 0x000fe20008000000 */
[----:B------:R-:W-:Y:S07]  /*0df0*/  @!P0 BRA `(.L_x_14) ;  /* 0x0000008c002c8947 */ /* 0x000fee0003800000 */
.L_x_83:
[----:B------:R-:W-:Y:S01]  /*0e00*/  ELECT P0, URZ, PT ;  /* 0x0000000000ff782f */ /* 0x000fe20003800000 */
[----:B------:R-:W-:Y:S02]  /*0e10*/  USHF.R.S32.HI UR6, URZ, 0x1f, UR4 ;  /* 0x0000001fff067899 */ /* 0x000fe40008011404 */
[----:B------:R-:W-:Y:S02]  /*0e20*/  ULOP3.LUT UR17, UR17, UR16, URZ, 0x3c, !UPT ;  /* 0x0000001011117292 */ /* 0x000fe4000f8e3cff */
[----:B------:R-:W-:Y:S02]  /*0e30*/  ULOP3.LUT UR15, UR15, UR14, URZ, 0x3c, !UPT ;  /* 0x0000000e0f0f7292 */ /* 0x000fe4000f8e3cff */
[----:B------:R-:W-:Y:S02]  /*0e40*/  ULEA.HI UR4, UR6, UR4, URZ, 0x7 ;  /* 0x0000000406047291 */ /* 0x000fe4000f8f38ff */
[----:B------:R-:W-:Y:S02]  /*0e50*/  ULOP3.LUT UR16, UR17, UR16, URZ, 0x3c, !UPT ;  /* 0x0000001011107292 */ /* 0x000fe4000f8e3cff */
[----:B------:R-:W-:-:S02]  /*0e60*/  ULOP3.LUT UR14, UR15, UR14, URZ, 0x3c, !UPT ;  /* 0x0000000e0f0e7292 */ /* 0x000fc4000f8e3cff */
[----:B-1----:R-:W-:Y:S01]  /*0e70*/  @P0 MOV R3, 0xc000 ;  /* 0x0000c00000030802 */ /* 0x002fe20000000f00 */
[----:B------:R-:W-:Y:S02]  /*0e80*/  UIADD3 UR56, UPT, UPT, UR57, 0xc400, URZ ;  /* 0x0000c40039387890 */ /* 0x000fe4000fffe0ff */
[----:B------:R-:W-:Y:S01]  /*0e90*/  USHF.R.S32.HI UR4, URZ, 0x7, UR4 ;  /* 0x00000007ff047899 */ /* 0x000fe20008011404 */
[----:B------:R1:W-:Y:S01]  /*0ea0*/  @P0 SYNCS.ARRIVE.TRANS64 RZ, [UR57], R3 ;  /* 0x00000003ffff09a7 */ /* 0x0003e20008000039 */
[----:B------:R-:W-:Y:S02]  /*0eb0*/  ULOP3.LUT UR17, UR17, UR16, URZ, 0x3c, !UPT ;  /* 0x0000001011117292 */ /* 0x000fe4000f8e3cff */
[----:B------:R-:W-:Y:S02]  /*0ec0*/  UIADD3 UR24, UPT, UPT, UR57, 0xe400, URZ ;  /* 0x0000e40039187890 */ /* 0x000fe4000fffe0ff */
[----:B------:R-:W-:Y:S02]  /*0ed0*/  ULOP3.LUT UR15, UR15, UR14, URZ, 0x3c, !UPT ;  /* 0x0000000e0f0f7292 */ /* 0x000fe4000f8e3cff */
[----:B------:R-:W-:-:S02]  /*0ee0*/  UIADD3.X UR23, UPT, UPT, URZ, UR37, URZ, UP0, !UPT ;  /* 0x00000025ff177290 */ /* 0x000fc400087fe4ff */
[----:B------:R-:W-:Y:S01]  /*0ef0*/  UIADD3 UR8, UPT, UPT, UR57, 0x10400, URZ ;  /* 0x0001040039087890 */ /* 0x000fe2000fffe0ff */
[----:B------:R2:W-:Y:S01]  /*0f00*/  UTMALDG.4D [UR56], [UR16], desc[URZ] ;  /* 0x0000ff38100075b4 */ /* 0x0005e20008019000 */
[----:B------:R-:W-:Y:S02]  /*0f10*/  UISETP.LT.AND UP0, UPT, URZ, UR4, UPT ;  /* 0x00000004ff00728c */ /* 0x000fe4000bf01270 */
[----:B------:R-:W-:Y:S01]  /*0f20*/  UIADD3.X UR5, UPT, UPT, URZ, UR25, URZ, UP2, !UPT ;  /* 0x00000019ff057290 */ /* 0x000fe200097fe4ff */
[----:B------:R-:W-:Y:S02]  /*0f30*/  UMOV UR27, UR59 ;  /* 0x0000003b001b7c82 */ /* 0x000fe40008000000 */
[----:B------:R-:W-:Y:S01]  /*0f40*/  UMOV UR25, UR57 ;  /* 0x0000003900197c82 */ /* 0x000fe20008000000 */
[----:B------:R-:W-:Y:S01]  /*0f50*/  USEL UR38, URZ, UR4, !UP0 ;  /* 0x00000004ff267287 */ /* 0x000fe2000c000000 */
[----:B------:R3:W-:Y:S01]  /*0f60*/  UTMALDG.4D [UR24], [UR14], desc[URZ] ;  /* 0x0000ff180e0075b4 */ /* 0x0007e20008019000 */
[----:B------:R-:W-:Y:S01]  /*0f70*/  UMOV UR9, UR57 ;  /* 0x0000003900097c82 */ /* 0x000fe20008000000 */
[----:B------:R-:W-:Y:S01]  /*0f80*/  UMOV UR11, UR59 ;  /* 0x0000003b000b7c82 */ /* 0x000fe20008000000 */
[----:B------:R-:W-:-:S02]  /*0f90*/  UIADD3 UR48, UPT, UPT, UR57, 0x400, URZ ;  /* 0x0000040039307890 */ /* 0x000fc4000fffe0ff */
[----:B------:R-:W-:Y:S02]  /*0fa0*/  USHF.L.U32 UR51, UR38, 0x7, URZ ;  /* 0x0000000726337899 */ /* 0x000fe400080006ff */
[----:B------:R-:W-:Y:S01]  /*0fb0*/  UIADD3.X UR7, UPT, UPT, URZ, UR35, URZ, UP1, !UPT ;  /* 0x00000023ff077290 */ /* 0x000fe20008ffe4ff */
[----:B------:R-:W-:Y:S01]  /*0fc0*/  UMOV UR49, UR57 ;  /* 0x0000003900317c82 */ /* 0x000fe20008000000 */
[----:B------:R-:W-:Y:S01]  /*0fd0*/  UMOV UR4, UR30 ;  /* 0x0000001e00047c82 */ /* 0x000fe20008000000 */
[----:B------:R-:W-:Y:S01]  /*0fe0*/  UMOV UR6, UR31 ;  /* 0x0000001f00067c82 */ /* 0x000fe20008000000 */
[----:B--2---:R-:W-:Y:S01]  /*0ff0*/  UIADD3 UR16, UPT, UPT, UR57, 0x2400, URZ ;  /* 0x0000240039107890 */ /* 0x004fe2000fffe0ff */
[----:B------:R-:W-:Y:S01]  /*1000*/  UMOV UR17, UR57 ;  /* 0x0000003900117c82 */ /* 0x000fe20008000000 */
[----:B---3--:R-:W-:Y:S01]  /*1010*/  UMOV UR14, UR22 ;  /* 0x00000016000e7c82 */ /* 0x008fe20008000000 */
[----:B------:R-:W-:Y:S01]  /*1020*/  UMOV UR15, UR19 ;  /* 0x00000013000f7c82 */ /* 0x000fe20008000000 */
[----:B------:R-:W-:Y:S01]  /*1030*/  UMOV UR19, UR51 ;  /* 0x0000003300137c82 */ /* 0x000fe20008000000 */
[----:B------:R2:W-:Y:S01]  /*1040*/  UTMALDG.4D [UR8], [UR14], desc[URZ] ;  /* 0x0000ff080e0075b4 */ /* 0x0005e20008019000 */
[----:B------:R-:W-:Y:S01]  /*1050*/  UMOV UR22, UR32 ;  /* 0x0000002000167c82 */ /* 0x000fe20008000000 */
[----:B------:R-:W-:Y:S02]  /*1060*/  UTMALDG.4D [UR48], [UR4], desc[URZ] ;  /* 0x0000ff30040075b4 */ /* 0x000fe40008019000 */
[----:B------:R-:W-:Y:S01]  /*1070*/  UTMALDG.4D [UR16], [UR6], desc[URZ] ;  /* 0x0000ff10060075b4 */ /* 0x000fe20008019000 */
[----:B--2---:R-:W-:Y:S01]  /*1080*/  UIADD3 UR8, UPT, UPT, UR57, 0x4400, URZ ;  /* 0x0000440039087890 */ /* 0x004fe2000fffe0ff */
[----:B------:R-:W-:Y:S01]  /*1090*/  UMOV UR10, 0x40 ;  /* 0x00000040000a7882 */ /* 0x000fe20000000000 */
[----:B------:R-:W-:Y:S01]  /*10a0*/  UMOV UR12, UR52 ;  /* 0x00000034000c7c82 */ /* 0x000fe20008000000 */
[----:B------:R-:W-:Y:S01]  /*10b0*/  UMOV UR13, UR53 ;  /* 0x00000035000d7c82 */ /* 0x000fe20008000000 */
[----:B------:R-:W-:-:S05]  /*10c0*/  UMOV UR11, UR51 ;  /* 0x00000033000b7c82 */ /* 0x000fca0008000000 */
[----:B------:R2:W-:Y:S01]  /*10d0*/  UTMALDG.4D [UR8], [UR22], desc[URZ] ;  /* 0x0000ff08160075b4 */ /* 0x0005e20008019000 */
[----:B------:R-:W3:Y:S01]  /*10e0*/  SYNCS.PHASECHK.TRANS64.TRYWAIT P0, [UR57+0x40], R4 ;  /* 0x00004004ff0075a7 */ /* 0x000ee20008001139 */
[----:B--2---:R-:W2:Y:S01]  /*10f0*/  LDCU.128 UR8, c[0x0][0x3c0] ;  /* 0x00007800ff0877ac */ /* 0x004ea20008000c00 */
[----:B------:R-:W4:Y:S01]  /*1100*/  LDCU.64 UR12, c[0x0][0x3a8] ;  /* 0x00007500ff0c77ac */ /* 0x000f220008000a00 */
[----:B--2---:R-:W-:-:S04]  /*1110*/  UIMAD.WIDE.U32 UR4, UR52, UR8, URZ ;  /* 0x00000008340472a5 */ /* 0x004fc8000f8e00ff */
[----:B------:R-:W-:-:S04]  /*1120*/  UIMAD UR5, UR52, UR9, UR5 ;  /* 0x00000009340572a4 */ /* 0x000fc8000f8e0205 */
[----:B------:R-:W-:Y:S01]  /*1130*/  UIMAD.WIDE.U32 UR68, UR53, UR10, UR4 ;  /* 0x0000000a354472a5 */ /* 0x000fe2000f8e0004 */
[----:B-1-34-:R-:W-:Y:S11]  /*1140*/  @!P0 BRA `(.L_x_15) ;  /* 0x0000008800788947 */ /* 0x01aff60003800000 */
.L_x_85:
[----:B------:R-:W-:Y:S01]  /*1150*/  ELECT P0, URZ, PT ;  /* 0x0000000000ff782f */ /* 0x000fe20003800000 */
[----:B------:R-:W-:Y:S02]  /*1160*/  UIMAD UR56, UR53, UR11, UR69 ;  /* 0x0000000b353872a4 */ /* 0x000fe4000f8e0245 */
[----:B------:R-:W-:Y:S02]  /*1170*/  UIADD3 UR5, UP0, UPT, UR51, UR68, URZ ;  /* 0x0000004433057290 */ /* 0x000fe4000ff1e0ff */
[----:B------:R-:W-:Y:S02]  /*1180*/  UIADD3 UR6, UPT, UPT, UR57, 0x26400, URZ ;  /* 0x0002640039067890 */ /* 0x000fe4000fffe0ff */
[----:B------:R-:W-:Y:S02]  /*1190*/  UIADD3.X UR8, UPT, UPT, URZ, UR56, URZ, UP0, !UPT ;  /* 0x00000038ff087290 */ /* 0x000fe400087fe4ff */
[----:B------:R-:W-:Y:S02]  /*11a0*/  ULEA UR4, UP0, UR5, UR12, 0x2 ;  /* 0x0000000c05047291 */ /* 0x000fe4000f8010ff */
[----:B------:R-:W-:-:S02]  /*11b0*/  UIADD3 UR7, UPT, UPT, UR57, 0x30, URZ ;  /* 0x0000003039077890 */ /* 0x000fc4000fffe0ff */
[----:B-1----:R-:W-:Y:S01]  /*11c0*/  @P0 MOV R3, 0x200 ;  /* 0x0000020000030802 */ /* 0x002fe20000000f00 */
[----:B------:R-:W-:Y:S02]  /*11d0*/  UPRMT UR6, UR70, 0x654, UR6 ;  /* 0x0000065446067896 */ /* 0x000fe40008000006 */
[----:B------:R-:W-:Y:S01]  /*11e0*/  ULEA.HI.X UR5, UR5, UR13, UR8, 0x2, UP0 ;  /* 0x0000000d05057291 */ /* 0x000fe200080f1408 */
[----:B------:R1:W-:Y:S01]  /*11f0*/  @P0 SYNCS.ARRIVE.TRANS64 RZ, [UR57+0x30], R3 ;  /* 0x00003003ffff09a7 */ /* 0x0003e20008000039 */
[----:B------:R-:W2:Y:S01]  /*1200*/  LDCU.64 UR24, c[0x0][0x348] ;  /* 0x00006900ff1877ac */ /* 0x000ea20008000a00 */
[----:B------:R-:W-:Y:S01]  /*1210*/  UMOV UR8, 0x20 ;  /* 0x0000002000087882 */ /* 0x000fe20000000000 */
[----:B------:R-:W3:Y:S05]  /*1220*/  LDCU.64 UR32, c[0x0][0x348] ;  /* 0x00006900ff2077ac */ /* 0x000eea0008000a00 */
[----:B------:R4:W-:Y:S01]  /*1230*/  UBLKCP.S.G [UR6], [UR4], UR8 ;  /* 0x00000006040073ba */ /* 0x0009e20008000208 */
[----:B------:R-:W5:Y:S01]  /*1240*/  LDCU.64 UR40, c[0x0][0x348] ;  /* 0x00006900ff2877ac */ /* 0x000f620008000a00 */
[----:B------:R-:W-:Y:S01]  /*1250*/  UMOV UR42, URZ ;  /* 0x000000ff002a7c82 */ /* 0x000fe20008000000 */
[----:B------:R-:W-:Y:S01]  /*1260*/  UMOV UR34, 0x20 ;  /* 0x0000002000227882 */ /* 0x000fe20000000000 */
[----:B------:R-:W1:Y:S01]  /*1270*/  SYNCS.PHASECHK.TRANS64.TRYWAIT P0, [UR57+0x28], R4 ;  /* 0x00002804ff0075a7 */ /* 0x000e620008001139 */
[----:B------:R-:W-:Y:S01]  /*1280*/  UMOV UR10, 0x40 ;  /* 0x00000040000a7882 */ /* 0x000fe20000000000 */
[----:B------:R-:W-:Y:S01]  /*1290*/  UMOV UR26, URZ ;  /* 0x000000ff001a7c82 */ /* 0x000fe20008000000 */
[----:B------:R-:W-:Y:S01]  /*12a0*/  UMOV UR18, 0x20 ;  /* 0x0000002000127882 */ /* 0x000fe20000000000 */
[----:B------:R-:W-:Y:S01]  /*12b0*/  UMOV UR44, UR52 ;  /* 0x00000034002c7c82 */ /* 0x000fe20008000000 */
[----:B------:R-:W-:Y:S01]  /*12c0*/  UMOV UR45, UR53 ;  /* 0x00000035002d7c82 */ /* 0x000fe20008000000 */
[----:B------:R-:W-:Y:S01]  /*12d0*/  UMOV UR36, UR52 ;  /* 0x0000003400247c82 */ /* 0x000fe20008000000 */
[----:B------:R-:W-:Y:S01]  /*12e0*/  UMOV UR37, UR53 ;  /* 0x0000003500257c82 */ /* 0x000fe20008000000 */
[----:B---3--:R-:W-:Y:S01]  /*12f0*/  UIADD3 UR14, UP1, UPT, UR32, 0x2c0, URZ ;  /* 0x000002c0200e7890 */ /* 0x008fe2000ff3e0ff */
[----:B------:R-:W-:Y:S01]  /*1300*/  UMOV UR12, UR52 ;  /* 0x00000034000c7c82 */ /* 0x000fe20008000000 */
[----:B------:R-:W-:Y:S01]  /*1310*/  UMOV UR13, UR53 ;  /* 0x00000035000d7c82 */ /* 0x000fe20008000000 */
[----:B-----5:R-:W-:Y:S01]  /*1320*/  UIADD3 UR22, UP0, UPT, UR40, 0x2c0, URZ ;  /* 0x000002c028167890 */ /* 0x020fe2000ff1e0ff */
[----:B------:R-:W-:Y:S01]  /*1330*/  UMOV UR28, UR52 ;  /* 0x00000034001c7c82 */ /* 0x000fe20008000000 */
[----:B------:R-:W-:Y:S01]  /*1340*/  UMOV UR29, UR53 ;  /* 0x00000035001d7c82 */ /* 0x000fe20008000000 */
[----:B------:R-:W-:Y:S01]  /*1350*/  UMOV UR20, UR52 ;  /* 0x0000003400147c82 */ /* 0x000fe20008000000 */
[----:B------:R-:W-:Y:S01]  /*1360*/  UMOV UR21, UR53 ;  /* 0x0000003500157c82 */ /* 0x000fe20008000000 */
[----:B----4-:R-:W3:Y:S01]  /*1370*/  LDCU.64 UR4, c[0x0][0x348] ;  /* 0x00006900ff0477ac */ /* 0x010ee20008000a00 */
[----:B------:R-:W4:Y:S01]  /*1380*/  LDCU.64 UR6, c[0x0][0x348] ;  /* 0x00006900ff0677ac */ /* 0x000f220008000a00 */
[----:B------:R-:W5:Y:S01]  /*1390*/  LDCU.64 UR8, c[0x0][0x348] ;  /* 0x00006900ff0877ac */ /* 0x000f620008000a00 */
[----:B---3--:R-:W-:-:S02]  /*13a0*/  UIADD3 UR17, UP5, UPT, UR4, 0x240, URZ ;  /* 0x0000024004117890 */ /* 0x008fc4000ffbe0ff */
[----:B----4-:R-:W-:Y:S02]  /*13b0*/  UIADD3 UR31, UP4, UPT, UR6, 0x240, URZ ;  /* 0x00000240061f7890 */ /* 0x010fe4000ff9e0ff */
[----:B--2---:R-:W-:Y:S02]  /*13c0*/  UIADD3 UR6, UP2, UPT, UR24, 0x2c0, URZ ;  /* 0x000002c018067890 */ /* 0x004fe4000ff5e0ff */
[----:B-----5:R-:W-:Y:S02]  /*13d0*/  UIADD3 UR4, UP3, UPT, UR8, 0x240, URZ ;  /* 0x0000024008047890 */ /* 0x020fe4000ff7e0ff */
[----:B------:R-:W-:Y:S02]  /*13e0*/  UIADD3.X UR16, UPT, UPT, URZ, UR5, URZ, UP5, !UPT ;  /* 0x00000005ff107290 */ /* 0x000fe4000affe4ff */
[----:B------:R-:W-:Y:S01]  /*13f0*/  UIADD3.X UR30, UPT, UPT, URZ, UR7, URZ, UP4, !UPT ;  /* 0x00000007ff1e7290 */ /* 0x000fe2000a7fe4ff */
[----:B-1----:R-:W-:Y:S11]  /*1400*/  @!P0 BRA `(.L_x_16) ;  /* 0x0000008400e88947 */ /* 0x002ff60003800000 */
.L_x_87:
[----:B------:R-:W-:Y:S01]  /*1410*/  ELECT P0, URZ, PT ;  /* 0x0000000000ff782f */ /* 0x000fe20003800000 */
[----:B------:R-:W-:Y:S02]  /*1420*/  ULOP3.LUT UR17, UR17, UR16, URZ, 0x3c, !UPT ;  /* 0x0000001011117292 */ /* 0x000fe4000f8e3cff */
[----:B------:R-:W-:Y:S02]  /*1430*/  ULOP3.LUT UR31, UR31, UR30, URZ, 0x3c, !UPT ;  /* 0x0000001e1f1f7292 */ /* 0x000fe4000f8e3cff */
[----:B------:R-:W-:Y:S02]  /*1440*/  ULOP3.LUT UR16, UR17, UR16, URZ, 0x3c, !UPT ;  /* 0x0000001011107292 */ /* 0x000fe4000f8e3cff */
[----:B------:R-:W-:Y:S02]  /*1450*/  ULOP3.LUT UR30, UR31, UR30, URZ, 0x3c, !UPT ;  /* 0x0000001e1f1e7292 */ /* 0x000fe4000f8e3cff */
[----:B------:R-:W-:Y:S02]  /*1460*/  UIADD3.X UR23, UPT, UPT, URZ, UR41, URZ, UP0, !UPT ;  /* 0x00000029ff177290 */ /* 0x000fe400087fe4ff */
[----:B------:R-:W-:-:S02]  /*1470*/  UIADD3.X UR15, UPT, UPT, URZ, UR33, URZ, UP1, !UPT ;  /* 0x00000021ff0f7290 */ /* 0x000fc40008ffe4ff */
[----:B-1----:R-:W-:Y:S01]  /*1480*/  @P0 MOV R3, 0xc000 ;  /* 0x0000c00000030802 */ /* 0x002fe20000000f00 */
[----:B------:R-:W-:Y:S02]  /*1490*/  UIADD3 UR40, UPT, UPT, UR57, 0x12400, URZ ;  /* 0x0001240039287890 */ /* 0x000fe4000fffe0ff */
[----:B------:R-:W-:Y:S01]  /*14a0*/  UIADD3 UR41, UPT, UPT, UR57, 0x20, URZ ;  /* 0x0000002039297890 */ /* 0x000fe2000fffe0ff */
[----:B------:R1:W-:Y:S01]  /*14b0*/  @P0 SYNCS.ARRIVE.TRANS64 RZ, [UR57+0x20], R3 ;  /* 0x00002003ffff09a7 */ /* 0x0003e20008000039 */
[----:B------:R-:W-:Y:S02]  /*14c0*/  ULOP3.LUT UR17, UR17, UR16, URZ, 0x3c, !UPT ;  /* 0x0000001011117292 */ /* 0x000fe4000f8e3cff */
[----:B------:R-:W-:Y:S02]  /*14d0*/  UIADD3.X UR5, UPT, UPT, URZ, UR9, URZ, UP3, !UPT ;  /* 0x00000009ff057290 */ /* 0x000fe40009ffe4ff */
[----:B------:R-:W-:Y:S02]  /*14e0*/  UIADD3 UR32, UPT, UPT, UR57, 0x14400, URZ ;  /* 0x0001440039207890 */ /* 0x000fe4000fffe0ff */
[----:B------:R-:W-:-:S02]  /*14f0*/  UIADD3 UR33, UPT, UPT, UR57, 0x20, URZ ;  /* 0x0000002039217890 */ /* 0x000fc4000fffe0ff */
[----:B------:R-:W-:Y:S02]  /*1500*/  ULOP3.LUT UR31, UR31, UR30, URZ, 0x3c, !UPT ;  /* 0x0000001e1f1f7292 */ /* 0x000fe4000f8e3cff */
[----:B------:R-:W-:Y:S02]  /*1510*/  UIADD3 UR8, UPT, UPT, UR57, 0x16400, URZ ;  /* 0x0001640039087890 */ /* 0x000fe4000fffe0ff */
[----:B------:R-:W-:Y:S01]  /*1520*/  UIADD3 UR9, UPT, UPT, UR57, 0x20, URZ ;  /* 0x0000002039097890 */ /* 0x000fe2000fffe0ff */
[----:B------:R-:W-:Y:S01]  /*1530*/  UMOV UR43, UR59 ;  /* 0x0000003b002b7c82 */ /* 0x000fe20008000000 */
[----:B------:R-:W-:Y:S01]  /*1540*/  UMOV UR35, UR59 ;  /* 0x0000003b00237c82 */ /* 0x000fe20008000000 */
[----:B------:R-:W-:Y:S01]  /*1550*/  UIADD3.X UR7, UPT, UPT, URZ, UR25, URZ, UP2, !UPT ;  /* 0x00000019ff077290 */ /* 0x000fe200097fe4ff */
[----:B------:R2:W-:Y:S01]  /*1560*/  UTMALDG.4D [UR40], [UR16], desc[URZ] ;  /* 0x0000ff28100075b4 */ /* 0x0005e20008019000 */
[----:B------:R-:W-:Y:S01]  /*1570*/  UMOV UR11, UR59 ;  /* 0x0000003b000b7c82 */ /* 0x000fe20008000000 */
[----:B------:R-:W-:-:S02]  /*1580*/  UIADD3 UR24, UPT, UPT, UR57, 0x18400, URZ ;  /* 0x0001840039187890 */ /* 0x000fc4000fffe0ff */
[----:B------:R-:W-:Y:S01]  /*1590*/  UIADD3 UR25, UPT, UPT, UR57, 0x20, URZ ;  /* 0x0000002039197890 */ /* 0x000fe2000fffe0ff */
[----:B------:R-:W-:Y:S01]  /*15a0*/  UMOV UR27, UR51 ;  /* 0x00000033001b7c82 */ /* 0x000fe20008000000 */
[----:B------:R-:W-:Y:S01]  /*15b0*/  UMOV UR19, UR51 ;  /* 0x0000003300137c82 */ /* 0x000fe20008000000 */
[----:B------:R-:W-:Y:S01]  /*15c0*/  UTMALDG.4D [UR32], [UR30], desc[URZ] ;  /* 0x0000ff201e0075b4 */ /* 0x000fe20008019000 */
[----:B------:R3:W-:Y:S05]  /*15d0*/  UTMALDG.4D [UR8], [UR4], desc[URZ] ;  /* 0x0000ff08040075b4 */ /* 0x0007ea0008019000 */
[----:B------:R4:W-:Y:S01]  /*15e0*/  UTMALDG.4D [UR24], [UR6], desc[URZ] ;  /* 0x0000ff18060075b4 */ /* 0x0009e20008019000 */
[----:B--2---:R-:W-:-:S02]  /*15f0*/  UIADD3 UR16, UPT, UPT, UR57, 0x1a400, URZ ;  /* 0x0001a40039107890 */ /* 0x004fc4000fffe0ff */
[----:B------:R-:W-:-:S09]  /*1600*/  UIADD3 UR17, UPT, UPT, UR57, 0x20, URZ ;  /* 0x0000002039117890 */ /* 0x000fd2000fffe0ff */
[----:B------:R2:W-:Y:S01]  /*1610*/  UTMALDG.4D [UR16], [UR14], desc[URZ] ;  /* 0x0000ff100e0075b4 */ /* 0x0005e20008019000 */
[----:B---3--:R-:W-:Y:S01]  /*1620*/  UIADD3 UR8, UPT, UPT, UR57, 0x1c400, URZ ;  /* 0x0001c40039087890 */ /* 0x008fe2000fffe0ff */
[----:B------:R-:W-:Y:S01]  /*1630*/  UMOV UR10, 0x40 ;  /* 0x00000040000a7882 */ /* 0x000fe20000000000 */
[----:B------:R-:W-:Y:S01]  /*1640*/  UMOV UR12, UR52 ;  /* 0x00000034000c7c82 */ /* 0x000fe20008000000 */
[----:B------:R-:W-:Y:S01]  /*1650*/  UMOV UR13, UR53 ;  /* 0x00000035000d7c82 */ /* 0x000fe20008000000 */
[----:B------:R-:W-:Y:S01]  /*1660*/  UMOV UR11, UR51 ;  /* 0x00000033000b7c82 */ /* 0x000fe20008000000 */
[----:B----4-:R-:W3:Y:S04]  /*1670*/  LDCU.64 UR6, c[0x0][0x3e8] ;  /* 0x00007d00ff0677ac */ /* 0x010ee80008000a00 */
[----:B------:R4:W-:Y:S01]  /*1680*/  UTMALDG.4D [UR8], [UR22], desc[URZ] ;  /* 0x0000ff08160075b4 */ /* 0x0009e20008019000 */
[----:B------:R-:W5:Y:S01]  /*1690*/  SYNCS.PHASECHK.TRANS64.TRYWAIT P0, [UR57+0x58], R4 ;  /* 0x00005804ff0075a7 */ /* 0x000f620008001139 */
[----:B---3--:R-:W-:-:S04]  /*16a0*/  UIMAD.WIDE.U32 UR4, UR52, UR6, URZ ;  /* 0x00000006340472a5 */ /* 0x008fc8000f8e00ff */
[----:B------:R-:W-:Y:S01]  /*16b0*/  UIMAD UR5, UR52, UR7, UR5 ;  /* 0x00000007340572a4 */ /* 0x000fe2000f8e0205 */
[----:B--2---:R-:W2:Y:S01]  /*16c0*/  LDCU.64 UR14, c[0x0][0x3f0] ;  /* 0x00007e00ff0e77ac */ /* 0x004ea20008000a00 */
[----:B----4-:R-:W3:Y:S02]  /*16d0*/  LDCU.64 UR8, c[0x0][0x3d0] ;  /* 0x00007a00ff0877ac */ /* 0x010ee40008000a00 */
[----:B--2---:R-:W-:-:S04]  /*16e0*/  UIMAD.WIDE.U32 UR22, UR53, UR14, UR4 ;  /* 0x0000000e351672a5 */ /* 0x004fc8000f8e0004 */
[----:B------:R-:W-:Y:S02]  /*16f0*/  UIMAD UR15, UR53, UR15, UR23 ;  /* 0x0000000f350f72a4 */ /* 0x000fe4000f8e0217 */
[----:B------:R-:W-:-:S04]  /*1700*/  UIADD3 UR4, UP0, UPT, UR51, UR22, URZ ;  /* 0x0000001633047290 */ /* 0x000fc8000ff1e0ff */
[----:B------:R-:W-:Y:S02]  /*1710*/  UIADD3.X UR5, UPT, UPT, URZ, UR15, URZ, UP0, !UPT ;  /* 0x0000000fff057290 */ /* 0x000fe400087fe4ff */
[----:B---3--:R-:W-:Y:S01]  /*1720*/  ULEA UR10, UP0, UR4, UR8, 0x2 ;  /* 0x00000008040a7291 */ /* 0x008fe2000f8010ff */
[----:B-1---5:R-:W-:Y:S11]  /*1730*/  @!P0 BRA `(.L_x_17) ;  /* 0x00000084003c8947 */ /* 0x022ff60003800000 */
.L_x_89:
[----:B------:R-:W-:Y:S01]  /*1740*/  ELECT P0, URZ, PT ;  /* 0x0000000000ff782f */ /* 0x000fe20003800000 */
[----:B------:R-:W-:Y:S01]  /*1750*/  HFMA2 R6, -RZ, RZ, 0, 5.9604644775390625e-08 ;  /* 0x00000001ff067431 */ /* 0x000fe200000001ff */
[----:B------:R-:W-:Y:S01]  /*1760*/  ULEA.HI.X UR5, UR4, UR9, UR5, 0x2, UP0 ;  /* 0x0000000904057291 */ /* 0x000fe200080f1405 */
[----:B------:R-:W-:Y:S01]  /*1770*/  IMAD.MOV.U32 R7, RZ, RZ, RZ ;  /* 0x000000ffff077224 */ /* 0x000fe200078e00ff */
[----:B------:R-:W-:Y:S01]  /*1780*/  UIADD3 UR4, UPT, UPT, UR57, 0x26800, URZ ;  /* 0x0002680039047890 */ /* 0x000fe2000fffe0ff */
[----:B------:R-:W-:Y:S01]  /*1790*/  MOV R4, 0x2 ;  /* 0x0000000200047802 */ /* 0x000fe20000000f00 */
[----:B------:R-:W-:Y:S02]  /*17a0*/  UIADD3 UR6, UPT, UPT, -UR39, URZ, URZ ;  /* 0x000000ff27067290 */ /* 0x000fe4000fffe1ff */
[----:B------:R-:W-:Y:S02]  /*17b0*/  UIADD3 UR9, UPT, UPT, UR57, 0x50, URZ ;  /* 0x0000005039097890 */ /* 0x000fe4000fffe0ff */
[----:B------:R-:W-:-:S02]  /*17c0*/  UPRMT UR8, UR70, 0x654, UR4 ;  /* 0x0000065446087896 */ /* 0x000fc40008000004 */
[----:B------:R-:W-:Y:S01]  /*17d0*/  UIADD3 UR11, UPT, UPT, UR39, -0x1, URZ ;  /* 0xffffffff270b7890 */ /* 0x000fe2000fffe0ff */
[----:B-1----:R-:W-:Y:S01]  /*17e0*/  @P0 IMAD.MOV.U32 R3, RZ, RZ, 0x200 ;  /* 0x00000200ff030424 */ /* 0x002fe200078e00ff */
[----:B------:R-:W-:Y:S02]  /*17f0*/  USHF.R.S32.HI UR6, URZ, 0x1f, UR6 ;  /* 0x0000001fff067899 */ /* 0x000fe40008011406 */
[----:B------:R-:W-:Y:S01]  /*1800*/  USHF.R.S32.HI UR7, URZ, 0x1f, UR11 ;  /* 0x0000001fff077899 */ /* 0x000fe2000801140b */
[----:B------:R1:W-:Y:S01]  /*1810*/  @P0 SYNCS.ARRIVE.TRANS64 RZ, [UR57+0x50], R3 ;  /* 0x00005003ffff09a7 */ /* 0x0003e20008000039 */
[----:B------:R-:W-:Y:S01]  /*1820*/  ULEA.HI UR6, UR6, -UR39, URZ, 0x7 ;  /* 0x8000002706067291 */ /* 0x000fe2000f8f38ff */
[----:B------:R-:W-:Y:S01]  /*1830*/  UMOV UR12, 0x20 ;  /* 0x00000020000c7882 */ /* 0x000fe20000000000 */
[----:B------:R-:W-:Y:S01]  /*1840*/  UMOV UR4, UR10 ;  /* 0x0000000a00047c82 */ /* 0x000fe20008000000 */
[----:B------:R-:W-:Y:S01]  /*1850*/  UISETP.GT.AND UP0, UPT, UR39, URZ, UPT ;  /* 0x000000ff2700728c */ /* 0x000fe2000bf04270 */
[----:B------:R2:W-:Y:S01]  /*1860*/  UBLKCP.S.G [UR8], [UR4], UR12 ;  /* 0x00000008040073ba */ /* 0x0005e2000800020c */
[----:B------:R-:W-:-:S02]  /*1870*/  ULEA.HI UR7, UR7, UR11, URZ, 0x7 ;  /* 0x0000000b07077291 */ /* 0x000fc4000f8f38ff */
[----:B--2---:R-:W-:Y:S02]  /*1880*/  USHF.R.S32.HI UR5, URZ, 0x7, UR6 ;  /* 0x00000007ff057899 */ /* 0x004fe40008011406 */
[----:B------:R-:W-:Y:S02]  /*1890*/  ULEA.HI.SX32 UR4, UR7, 0x1, 0x19 ;  /* 0x0000000107047891 */ /* 0x000fe4000f8fcaff */
[----:B------:R-:W-:Y:S02]  /*18a0*/  UIADD3 UR5, UPT, UPT, -UR5, URZ, URZ ;  /* 0x000000ff05057290 */ /* 0x000fe4000fffe1ff */
[----:B------:R-:W-:-:S05]  /*18b0*/  UIADD3 UR6, UPT, UPT, UR38, 0x1, URZ ;  /* 0x0000000126067890 */ /* 0x000fca000fffe0ff */
[----:B------:R-:W-:Y:S02]  /*18c0*/  @!UP0 UMOV UR4, UR5 ;  /* 0x0000000500048c82 */ /* 0x000fe40008000000 */
[----:B------:R-:W-:-:S09]  /*18d0*/  UISETP.GE.AND UP0, UPT, UR6, UR4, UPT ;  /* 0x000000040600728c */ /* 0x000fd2000bf06270 */
[----:B-1----:R-:W-:Y:S05]  /*18e0*/  BRA.U UP0, `(.L_x_18) ;  /* 0x0000000500c87547 */ /* 0x002fea000b800000 */
[----:B------:R-:W1:Y:S01]  /*18f0*/  LDCU.64 UR6, c[0x0][0x348] ;  /* 0x00006900ff0677ac */ /* 0x000e620008000a00 */
[----:B------:R-:W-:Y:S02]  /*1900*/  MOV R6, 0x1 ;  /* 0x0000000100067802 */ /* 0x000fe40000000f00 */
[----:B------:R-:W-:Y:S01]  /*1910*/  MOV R7, RZ ;  /* 0x000000ff00077202 */ /* 0x000fe20000000f00 */
[----:B------:R-:W-:Y:S01]  /*1920*/  UIADD3 UR14, UPT, UPT, -UR4, UR38, URZ ;  /* 0x00000026040e7290 */ /* 0x000fe2000fffe1ff */
[----:B------:R-:W-:Y:S01]  /*1930*/  MOV R4, 0x200 ;  /* 0x0000020000047802 */ /* 0x000fe20000000f00 */
[----:B------:R-:W-:Y:S01]  /*1940*/  UIADD3 UR66, UPT, UPT, UR57, 0x26800, URZ ;  /* 0x0002680039427890 */ /* 0x000fe2000fffe0ff */
[----:B------:R-:W-:Y:S01]  /*1950*/  UMOV UR4, 0x1 ;  /* 0x0000000100047882 */ /* 0x000fe20000000000 */
[----:B------:R-:W2:Y:S01]  /*1960*/  LDCU.64 UR64, c[0x0][0x3a8] ;  /* 0x00007500ff4077ac */ /* 0x000ea20008000a00 */
[----:B------:R-:W3:Y:S01]  /*1970*/  LDCU.64 UR62, c[0x0][0x3d0] ;  /* 0x00007a00ff3e77ac */ /* 0x000ee20008000a00 */
[----:B------:R-:W-:-:S02]  /*1980*/  UIADD3 UR67, UPT, UPT, UR57, 0x50, URZ ;  /* 0x0000005039437890 */ /* 0x000fc4000fffe0ff */
[----:B-1----:R-:W-:Y:S02]  /*1990*/  UIADD3 UR60, UP5, UPT, UR6, 0x140, URZ ;  /* 0x00000140063c7890 */ /* 0x002fe4000ffbe0ff */
[----:B------:R-:W-:Y:S02]  /*19a0*/  UIADD3 UR58, UP4, UPT, UR6, 0x140, URZ ;  /* 0x00000140063a7890 */ /* 0x000fe4000ff9e0ff */
[----:B------:R-:W-:Y:S02]  /*19b0*/  UIADD3 UR54, UP3, UPT, UR6, 0x140, URZ ;  /* 0x0000014006367890 */ /* 0x000fe4000ff7e0ff */
[----:B------:R-:W-:Y:S02]  /*19c0*/  UIADD3 UR46, UP2, UPT, UR6, 0x2c0, URZ ;  /* 0x000002c0062e7890 */ /* 0x000fe4000ff5e0ff */
[----:B------:R-:W-:Y:S02]  /*19d0*/  UIADD3 UR38, UP1, UPT, UR6, 0x2c0, URZ ;  /* 0x000002c006267890 */ /* 0x000fe4000ff3e0ff */
[----:B------:R-:W-:Y:S01]  /*19e0*/  UIADD3 UR30, UP0, UPT, UR6, 0x2c0, URZ ;  /* 0x000002c0061e7890 */ /* 0x000fe2000ff1e0ff */
[----:B------:R-:W-:Y:S01]  /*19f0*/  UMOV UR50, URZ ;  /* 0x000000ff00327c82 */ /* 0x000fe20008000000 */
[----:B------:R-:W-:-:S02]  /*1a00*/  UIADD3 UR24, UPT, UPT, UR57, 0x18400, URZ ;  /* 0x0001840039187890 */ /* 0x000fc4000fffe0ff */
[----:B------:R-:W-:Y:S02]  /*1a10*/  UIADD3 UR25, UPT, UPT, UR57, 0x20, URZ ;  /* 0x0000002039197890 */ /* 0x000fe4000fffe0ff */
[----:B------:R-:W-:Y:S02]  /*1a20*/  UIADD3 UR16, UPT, UPT, UR57, 0x1a400, URZ ;  /* 0x0001a40039107890 */ /* 0x000fe4000fffe0ff */
[----:B------:R-:W-:Y:S02]  /*1a30*/  UIADD3 UR17, UPT, UPT, UR57, 0x20, URZ ;  /* 0x0000002039117890 */ /* 0x000fe4000fffe0ff */
[----:B------:R-:W-:Y:S02]  /*1a40*/  UIADD3 UR8, UPT, UPT, UR57, 0x1c400, URZ ;  /* 0x0001c40039087890 */ /* 0x000fe4000fffe0ff */
[----:B------:R-:W-:Y:S02]  /*1a50*/  UIADD3 UR9, UPT, UPT, UR57, 0x20, URZ ;  /* 0x0000002039097890 */ /* 0x000fe4000fffe0ff */
[----:B------:R-:W-:-:S02]  /*1a60*/  UPRMT UR66, UR70, 0x654, UR66 ;  /* 0x0000065446427896 */ /* 0x000fc40008000042 */
[----:B------:R-:W-:Y:S02]  /*1a70*/  UIADD3.X UR61, UPT, UPT, URZ, UR7, URZ, UP5, !UPT ;  /* 0x00000007ff3d7290 */ /* 0x000fe4000affe4ff */
[----:B------:R-:W-:Y:S02]  /*1a80*/  UIADD3.X UR59, UPT, UPT, URZ, UR7, URZ, UP4, !UPT ;  /* 0x00000007ff3b7290 */ /* 0x000fe4000a7fe4ff */
[----:B------:R-:W-:Y:S02]  /*1a90*/  UIADD3.X UR55, UPT, UPT, URZ, UR7, URZ, UP3, !UPT ;  /* 0x00000007ff377290 */ /* 0x000fe40009ffe4ff */
[----:B------:R-:W-:Y:S02]  /*1aa0*/  UIADD3.X UR47, UPT, UPT, URZ, UR7, URZ, UP2, !UPT ;  /* 0x00000007ff2f7290 */ /* 0x000fe400097fe4ff */
[----:B------:R-:W-:Y:S02]  /*1ab0*/  UIADD3.X UR39, UPT, UPT, URZ, UR7, URZ, UP1, !UPT ;  /* 0x00000007ff277290 */ /* 0x000fe40008ffe4ff */
[----:B------:R-:W-:Y:S01]  /*1ac0*/  UIADD3.X UR31, UPT, UPT, URZ, UR7, URZ, UP0, !UPT ;  /* 0x00000007ff1f7290 */ /* 0x000fe200087fe4ff */
[----:B------:R-:W-:Y:S01]  /*1ad0*/  UMOV UR42, 0x20 ;  /* 0x00000020002a7882 */ /* 0x000fe20000000000 */
[----:B------:R-:W-:Y:S01]  /*1ae0*/  UMOV UR34, 0x40 ;  /* 0x0000004000227882 */ /* 0x000fe20000000000 */
[----:B------:R-:W-:Y:S01]  /*1af0*/  UMOV UR26, URZ ;  /* 0x000000ff001a7c82 */ /* 0x000fe20008000000 */
[----:B------:R-:W-:Y:S01]  /*1b00*/  UMOV UR18, 0x20 ;  /* 0x0000002000127882 */ /* 0x000fe20000000000 */
[----:B--23--:R-:W-:-:S07]  /*1b10*/  UMOV UR10, 0x40 ;  /* 0x00000040000a7882 */ /* 0x00cfce0000000000 */
.L_x_23:
[----:B------:R-:W-:Y:S01]  /*1b20*/  ULEA UR49, UR4, UR57, 0x3 ;  /* 0x0000003904317291 */ /* 0x000fe2000f8e18ff */
[----:B------:R-:W-:-:S08]  /*1b30*/  SHF.L.U32 R5, R6, 0x1f, RZ ;  /* 0x0000001f06057819 */ /* 0x000fd000000006ff */
[----:B-1----:R-:W1:Y:S02]  /*1b40*/  SYNCS.PHASECHK.TRANS64.TRYWAIT P0, [UR49+0x10], R5 ;  /* 0x00001005ff0075a7 */ /* 0x002e640008001131 */
[----:B-12---:R-:W-:Y:S05]  /*1b50*/  @!P0 BRA `(.L_x_19) ;  /* 0x0000008000548947 */ /* 0x006fea0003800000 */
.L_x_91:
[----:B------:R-:W-:Y:S01]  /*1b60*/  ELECT P0, URZ, PT ;  /* 0x0000000000ff782f */ /* 0x000fe20003800000 */
[----:B------:R-:W-:Y:S02]  /*1b70*/  UIMAD UR48, UR4, 0x6000, UR57 ;  /* 0x00006000043078a4 */ /* 0x000fe4000f8e0239 */
[----:B------:R-:W-:Y:S02]  /*1b80*/  UIMAD UR40, UR4, 0x6000, UR57 ;  /* 0x00006000042878a4 */ /* 0x000fe4000f8e0239 */
[----:B------:R-:W-:Y:S02]  /*1b90*/  UIMAD UR32, UR4, 0x6000, UR57 ;  /* 0x00006000042078a4 */ /* 0x000fe4000f8e0239 */
[----:B------:R-:W-:Y:S02]  /*1ba0*/  UIADD3 UR51, UPT, UPT, UR51, 0x80, URZ ;  /* 0x0000008033337890 */ /* 0x000fe4000fffe0ff */
[----:B------:R-:W-:Y:S02]  /*1bb0*/  UIADD3 UR48, UPT, UPT, UR48, 0x400, URZ ;  /* 0x0000040030307890 */ /* 0x000fe4000fffe0ff */
[----:B------:R-:W-:-:S02]  /*1bc0*/  UIADD3 UR40, UPT, UPT, UR40, 0x2400, URZ ;  /* 0x0000240028287890 */ /* 0x000fc4000fffe0ff */
[----:B-1----:R-:W-:Y:S01]  /*1bd0*/  @P0 MOV R3, 0x6000 ;  /* 0x0000600000030802 */ /* 0x002fe20000000f00 */
[----:B------:R-:W-:Y:S01]  /*1be0*/  UIADD3 UR32, UPT, UPT, UR32, 0x4400, URZ ;  /* 0x0000440020207890 */ /* 0x000fe2000fffe0ff */
[----:B------:R-:W-:Y:S01]  /*1bf0*/  UMOV UR44, UR52 ;  /* 0x00000034002c7c82 */ /* 0x000fe20008000000 */
[----:B------:R-:W-:Y:S01]  /*1c00*/  UMOV UR45, UR53 ;  /* 0x00000035002d7c82 */ /* 0x000fe20008000000 */
[----:B------:R1:W-:Y:S01]  /*1c10*/  @P0 SYNCS.ARRIVE.TRANS64 RZ, [UR49], R3 ;  /* 0x00000003ffff09a7 */ /* 0x0003e20008000031 */
[----:B------:R-:W-:Y:S01]  /*1c20*/  UMOV UR41, UR49 ;  /* 0x0000003100297c82 */ /* 0x000fe20008000000 */
[----:B------:R-:W-:Y:S01]  /*1c30*/  UMOV UR43, UR51 ;  /* 0x00000033002b7c82 */ /* 0x000fe20008000000 */
[----:B------:R-:W-:Y:S01]  /*1c40*/  UMOV UR36, UR52 ;  /* 0x0000003400247c82 */ /* 0x000fe20008000000 */
[----:B------:R-:W-:Y:S01]  /*1c50*/  UMOV UR37, UR53 ;  /* 0x0000003500257c82 */ /* 0x000fe20008000000 */
[----:B------:R-:W-:Y:S01]  /*1c60*/  UMOV UR33, UR49 ;  /* 0x0000003100217c82 */ /* 0x000fe20008000000 */
[----:B------:R-:W-:Y:S01]  /*1c70*/  UMOV UR35, UR51 ;  /* 0x0000003300237c82 */ /* 0x000fe20008000000 */
[----:B------:R1:W-:Y:S01]  /*1c80*/  UTMALDG.4D [UR48], [UR60], desc[URZ] ;  /* 0x0000ff303c0075b4 */ /* 0x0003e20008019000 */
[----:B------:R1:W-:Y:S01]  /*1c90*/  UTMALDG.4D [UR40], [UR58], desc[URZ] ;  /* 0x0000ff283a0075b4 */ /* 0x0003e20008019000 */
[----:B------:R1:W-:Y:S01]  /*1ca0*/  UTMALDG.4D [UR32], [UR54], desc[URZ] ;  /* 0x0000ff20360075b4 */ /* 0x0003e20008019000 */
[----:B------:R-:W2:Y:S02]  /*1cb0*/  SYNCS.PHASECHK.TRANS64.TRYWAIT P0, [UR49+0x40], R5 ;  /* 0x00004005ff0075a7 */ /* 0x000ea40008001131 */
[----:B-12---:R-:W-:Y:S05]  /*1cc0*/  @!P0 BRA `(.L_x_20) ;  /* 0x0000008000188947 */ /* 0x006fea0003800000 */
.L_x_93:
[----:B------:R-:W-:Y:S02]  /*1cd0*/  ELECT P0, URZ, PT ;  /* 0x0000000000ff782f */ /* 0x000fe40003800000 */
[----:B------:R-:W-:Y:S01]  /*1ce0*/  SHF.L.U32 R5, R7, 0x1f, RZ ;  /* 0x0000001f07057819 */ /* 0x000fe200000006ff */
[----:B------:R-:W-:Y:S02]  /*1cf0*/  ULEA UR6, UR4, UR57, 0x9 ;  /* 0x0000003904067291 */ /* 0x000fe4000f8e48ff */
[----:B------:R-:W-:Y:S02]  /*1d00*/  UIADD3 UR5, UP0, UPT, UR51, UR68, URZ ;  /* 0x0000004433057290 */ /* 0x000fe4000ff1e0ff */
[----:B------:R-:W-:Y:S02]  /*1d10*/  UIADD3 UR7, UPT, UPT, UR6, 0x26400, URZ ;  /* 0x0002640006077890 */ /* 0x000fe4000fffe0ff */
[----:B------:R-:W-:Y:S02]  /*1d20*/  UIADD3.X UR11, UPT, UPT, URZ, UR56, URZ, UP0, !UPT ;  /* 0x00000038ff0b7290 */ /* 0x000fe400087fe4ff */
[----:B------:R-:W-:-:S02]  /*1d30*/  ULEA UR6, UP0, UR5, UR64, 0x2 ;  /* 0x0000004005067291 */ /* 0x000fc4000f8010ff */
[----:B------:R-:W-:Y:S01]  /*1d40*/  UPRMT UR12, UR70, 0x654, UR7 ;  /* 0x00000654460c7896 */ /* 0x000fe20008000007 */
[----:B-1----:R-:W-:Y:S01]  /*1d50*/  @P0 IMAD.MOV.U32 R3, RZ, RZ, 0x200 ;  /* 0x00000200ff030424 */ /* 0x002fe200078e00ff */
[----:B------:R-:W-:Y:S02]  /*1d60*/  UIADD3 UR13, UPT, UPT, UR49, 0x30, URZ ;  /* 0x00000030310d7890 */ /* 0x000fe4000fffe0ff */
[----:B------:R-:W-:Y:S01]  /*1d70*/  ULEA.HI.X UR7, UR5, UR65, UR11, 0x2, UP0 ;  /* 0x0000004105077291 */ /* 0x000fe200080f140b */
[----:B------:R1:W-:Y:S02]  /*1d80*/  @P0 SYNCS.ARRIVE.TRANS64 RZ, [UR49+0x30], R3 ;  /* 0x00003003ffff09a7 */ /* 0x0003e40008000031 */
[----:B------:R-:W-:-:S06]  /*1d90*/  UMOV UR5, 0x20 ;  /* 0x0000002000057882 */ /* 0x000fcc0000000000 */
[----:B------:R1:W-:Y:S01]  /*1da0*/  UBLKCP.S.G [UR12], [UR6], UR5 ;  /* 0x0000000c060073ba */ /* 0x0003e20008000205 */
[----:B------:R-:W2:Y:S02]  /*1db0*/  SYNCS.PHASECHK.TRANS64.TRYWAIT P0, [UR57+0x28], R5 ;  /* 0x00002805ff0075a7 */ /* 0x000ea40008001139 */
[----:B-12---:R-:W-:Y:S05]  /*1dc0*/  @!P0 BRA `(.L_x_21) ;  /* 0x0000007c00f88947 */ /* 0x006fea0003800000 */
.L_x_95:
[----:B------:R-:W-:Y:S01]  /*1dd0*/  ELECT P0, URZ, PT ;  /* 0x0000000000ff782f */ /* 0x000fe20003800000 */
[----:B------:R-:W-:Y:S01]  /*1de0*/  UMOV UR28, UR52 ;  /* 0x00000034001c7c82 */ /* 0x000fe20008000000 */
        /* <DEDUP_REMOVED lines=8> */
[----:B------:R-:W-:-:S03]  /*1e70*/  UIADD3 UR4, UPT, UPT, UR4, 0x1, URZ ;  /* 0x0000000104047890 */ /* 0x000fc6000fffe0ff */
[----:B-1----:R-:W-:Y:S01]  /*1e80*/  @P0 IMAD.MOV.U32 R3, RZ, RZ, 0x6000 ;  /* 0x00006000ff030424 */ /* 0x002fe200078e00ff */
[----:B------:R-:W-:Y:S02]  /*1e90*/  UIADD3 UR14, UPT, UPT, UR14, 0x1, URZ ;  /* 0x000000010e0e7890 */ /* 0x000fe4000fffe0ff */
[----:B------:R-:W-:Y:S01]  /*1ea0*/  UISETP.NE.AND UP0, UPT, UR4, 0x2, UPT ;  /* 0x000000020400788c */ /* 0x000fe2000bf05270 */
[----:B------:R1:W-:Y:S01]  /*1eb0*/  @P0 SYNCS.ARRIVE.TRANS64 RZ, [UR57+0x20], R3 ;  /* 0x00002003ffff09a7 */ /* 0x0003e20008000039 */
[----:B------:R1:W-:Y:S01]  /*1ec0*/  UTMALDG.4D [UR24], [UR46], desc[URZ] ;  /* 0x0000ff182e0075b4 */ /* 0x0003e20008019000 */
[----:B------:R-:W-:Y:S02]  /*1ed0*/  UISETP.NE.AND UP1, UPT, UR14, -0x1, UPT ;  /* 0xffffffff0e00788c */ /* 0x000fe4000bf25270 */
[----:B------:R-:W-:Y:S02]  /*1ee0*/  USEL UR5, URZ, 0x1, UP0 ;  /* 0x00000001ff057887 */ /* 0x000fe40008000000 */
[----:B------:R-:W-:Y:S01]  /*1ef0*/  USEL UR4, UR4, URZ, UP0 ;  /* 0x000000ff04047287 */ /* 0x000fe20008000000 */
[----:B------:R1:W-:Y:S03]  /*1f00*/  UTMALDG.4D [UR16], [UR38], desc[URZ] ;  /* 0x0000ff10260075b4 */ /* 0x0003e60008019000 */
[----:B------:R-:W-:Y:S01]  /*1f10*/  LOP3.LUT R6, R6, UR5, RZ, 0x3c, !PT ;  /* 0x0000000506067c12 */ /* 0x000fe2000f8e3cff */
[----:B------:R1:W-:Y:S01]  /*1f20*/  UTMALDG.4D [UR8], [UR30], desc[URZ] ;  /* 0x0000ff081e0075b4 */ /* 0x0003e20008019000 */
[----:B------:R-:W2:Y:S02]  /*1f30*/  SYNCS.PHASECHK.TRANS64.TRYWAIT P0, [UR57+0x58], R5 ;  /* 0x00005805ff0075a7 */ /* 0x000ea40008001139 */
[----:B-12---:R-:W-:Y:S05]  /*1f40*/  @!P0 BRA `(.L_x_22) ;  /* 0x0000007c00b88947 */ /* 0x006fea0003800000 */
.L_x_97:
[----:B------:R-:W-:Y:S01]  /*1f50*/  UIADD3 UR5, UP0, UPT, UR51, UR22, URZ ;  /* 0x0000001633057290 */ /* 0x000fe2000ff1e0ff */
[----:B------:R-:W-:Y:S02]  /*1f60*/  LOP3.LUT R7, R7, 0x1, RZ, 0x3c, !PT ;  /* 0x0000000107077812 */ /* 0x000fe400078e3cff */
[----:B------:R-:W-:Y:S01]  /*1f70*/  ELECT P0, URZ, PT ;  /* 0x0000000000ff782f */ /* 0x000fe20003800000 */
[----:B------:R-:W-:Y:S02]  /*1f80*/  UIADD3.X UR7, UPT, UPT, URZ, UR15, URZ, UP0, !UPT ;  /* 0x0000000fff077290 */ /* 0x000fe400087fe4ff */
[----:B------:R-:W-:-:S04]  /*1f90*/  ULEA UR6, UP0, UR5, UR62, 0x2 ;  /* 0x0000003e05067291 */ /* 0x000fc8000f8010ff */
[----:B------:R-:W-:-:S03]  /*1fa0*/  ULEA.HI.X UR7, UR5, UR63, UR7, 0x2, UP0 ;  /* 0x0000003f05077291 */ /* 0x000fc600080f1407 */
[----:B------:R-:W-:-:S03]  /*1fb0*/  UMOV UR5, 0x20 ;  /* 0x0000002000057882 */ /* 0x000fc60000000000 */
[----:B------:R2:W-:Y:S03]  /*1fc0*/  @P0 SYNCS.ARRIVE.TRANS64 RZ, [UR57+0x50], R4 ;  /* 0x00005004ffff09a7 */ /* 0x0005e60008000039 */
[----:B------:R2:W-:Y:S01]  /*1fd0*/  UBLKCP.S.G [UR66], [UR6], UR5 ;  /* 0x00000042060073ba */ /* 0x0005e20008000205 */
[----:B------:R-:W-:Y:S05]  /*1fe0*/  BRA.U UP1, `(.L_x_23) ;  /* 0xfffffff901cc7547 */ /* 0x000fea000b83ffff */
[----:B------:R-:W-:-:S06]  /*1ff0*/  UIADD3 UR4, UPT, UPT, UR4, 0x1, URZ ;  /* 0x0000000104047890 */ /* 0x000fcc000fffe0ff */
[----:B--2---:R-:W-:-:S07]  /*2000*/  MOV R4, UR4 ;  /* 0x0000000400047c02 */ /* 0x004fce0008000f00 */
.L_x_18:
[----:B------:R-:W-:-:S04]  /*2010*/  ISETP.NE.AND P0, PT, R4, 0x2, PT ;  /* 0x000000020400780c */ /* 0x000fc80003f05270 */
[----:B-1----:R-:W-:Y:S02]  /*2020*/  SEL R3, RZ, 0x1, P0 ;  /* 0x00000001ff037807 */ /* 0x002fe40000000000 */
[----:B------:R-:W-:Y:S02]  /*2030*/  SEL R4, R4, RZ, P0 ;  /* 0x000000ff04047207 */ /* 0x000fe40000000000 */
[----:B------:R-:W-:Y:S02]  /*2040*/  LOP3.LUT R6, R6, R3, RZ, 0x3c, !PT ;  /* 0x0000000306067212 */ /* 0x000fe400078e3cff */
[----:B------:R-:W-:-:S03]  /*2050*/  LEA R4, R4, UR57, 0x3 ;  /* 0x0000003904047c11 */ /* 0x000fc6000f8e18ff */
[----:B------:R-:W-:-:S04]  /*2060*/  IMAD.U32 R8, R6, -0x80000000, RZ ;  /* 0x8000000006087824 */ /* 0x000fc800078e00ff */
[----:B------:R-:W1:Y:S02]  /*2070*/  SYNCS.PHASECHK.TRANS64.TRYWAIT P0, [R4+URZ+0x10], R8 ;  /* 0x00001008040075a7 */ /* 0x000e6400080011ff */
[----:B-1----:R-:W-:Y:S05]  /*2080*/  @!P0 BRA `(.L_x_24) ;  /* 0x0000007c00888947 */ /* 0x002fea0003800000 */
.L_x_99:
[----:B------:R-:W-:-:S13]  /*2090*/  ELECT P0, URZ, PT ;  /* 0x0000000000ff782f */ /* 0x000fda0003800000 */
[----:B------:R-:W-:-:S04]  /*20a0*/  @P0 MOV R3, 0x6000 ;  /* 0x0000600000030802 */ /* 0x000fc80000000f00 */
[----:B------:R2:W-:Y:S01]  /*20b0*/  @P0 SYNCS.ARRIVE.TRANS64 RZ, [R4+URZ], R3 ;  /* 0x0000000304ff09a7 */ /* 0x0005e200080000ff */
[----:B------:R-:W3:Y:S02]  /*20c0*/  SYNCS.PHASECHK.TRANS64.TRYWAIT P0, [R4+URZ+0x40], R8 ;  /* 0x00004008040075a7 */ /* 0x000ee400080011ff */
[----:B--23--:R-:W-:Y:S05]  /*20d0*/  @!P0 BRA `(.L_x_25) ;  /* 0x0000007c008c8947 */ /* 0x00cfea0003800000 */
.L_x_101:
[----:B------:R-:W-:Y:S02]  /*20e0*/  ELECT P0, URZ, PT ;  /* 0x0000000000ff782f */ /* 0x000fe40003800000 */
[----:B------:R-:W-:-:S11]  /*20f0*/  SHF.L.U32 R6, R7, 0x1f, RZ ;  /* 0x0000001f07067819 */ /* 0x000fd600000006ff */
[----:B------:R-:W-:-:S04]  /*2100*/  @P0 IMAD.MOV.U32 R3, RZ, RZ, 0x200 ;  /* 0x00000200ff030424 */ /* 0x000fc800078e00ff */
[----:B------:R2:W-:Y:S01]  /*2110*/  @P0 SYNCS.ARRIVE.TRANS64 RZ, [R4+URZ+0x30], R3 ;  /* 0x0000300304ff09a7 */ /* 0x0005e200080000ff */
[----:B------:R-:W3:Y:S02]  /*2120*/  SYNCS.PHASECHK.TRANS64.TRYWAIT P0, [UR57+0x28], R6 ;  /* 0x00002806ff0075a7 */ /* 0x000ee40008001139 */
[----:B--23--:R-:W-:Y:S05]  /*2130*/  @!P0 BRA `(.L_x_26) ;  /* 0x0000007c008c8947 */ /* 0x00cfea0003800000 */
.L_x_103:
[----:B------:R-:W-:-:S13]  /*2140*/  ELECT P0, URZ, PT ;  /* 0x0000000000ff782f */ /* 0x000fda0003800000 */
[----:B--2---:R-:W-:-:S04]  /*2150*/  @P0 MOV R3, 0x6000 ;  /* 0x0000600000030802 */ /* 0x004fc80000000f00 */
[----:B------:R2:W-:Y:S01]  /*2160*/  @P0 SYNCS.ARRIVE.TRANS64 RZ, [UR57+0x20], R3 ;  /* 0x00002003ffff09a7 */ /* 0x0005e20008000039 */
[----:B------:R-:W3:Y:S02]  /*2170*/  SYNCS.PHASECHK.TRANS64.TRYWAIT P0, [UR57+0x58], R6 ;  /* 0x00005806ff0075a7 */ /* 0x000ee40008001139 */
[----:B--23--:R-:W-:Y:S05]  /*2180*/  @!P0 BRA `(.L_x_27) ;  /* 0x0000007c00948947 */ /* 0x00cfea0003800000 */
.L_x_105:
[----:B------:R-:W-:-:S13]  /*2190*/  ELECT P0, URZ, PT ;  /* 0x0000000000ff782f */ /* 0x000fda0003800000 */
[----:B------:R-:W-:Y:S05]  /*21a0*/  @!P0 BRA `(.L_x_13) ;  /* 0x0000000000088947 */ /* 0x000fea0003800000 */
[----:B--2---:R-:W-:-:S04]  /*21b0*/  HFMA2 R3, -RZ, RZ, 0, 3.0517578125e-05 ;  /* 0x00000200ff037431 */ /* 0x004fc800000001ff */
[----:B------:R3:W-:Y:S03]  /*21c0*/  SYNCS.ARRIVE.TRANS64 RZ, [UR57+0x50], R3 ;  /* 0x00005003ffff79a7 */ /* 0x0007e60008000039 */
.L_x_13:
[----:B------:R-:W-:Y:S05]  /*21d0*/  BSYNC.RECONVERGENT B0 ;  /* 0x0000000000007941 */ /* 0x000fea0003800200 */
.L_x_12:
[----:B------:R-:W-:-:S13]  /*21e0*/  R2UR UR4, R2 ;  /* 0x00000000020472ca */ /* 0x000fda00000e0000 */
[----:B------:R-:W-:-:S09]  /*21f0*/  UISETP.NE.AND UP0, UPT, UR4, 0xc, UPT ;  /* 0x0000000c0400788c */ /* 0x000fd2000bf05270 */
[----:B------:R-:W-:Y:S05]  /*2200*/  BRA.U UP0, `(.L_x_11) ;  /* 0x0000003900947547 */ /* 0x000fea000b800000 */
[----:B------:R-:W-:-:S08]  /*2210*/  NOP ;  /* 0x0000000000007918 */ /* 0x000fd00000000000 */
[----:B------:R-:W4:-:S00]  /*2220*/  USETMAXREG.DEALLOC.CTAPOOL 0x58 ;  /* 0x00000058000079c8 */ /* 0x000f0000080e0500 */
[----:B------:R-:W5:Y:S01]  /*2230*/  S2UR UR14, SR_CgaCtaId ;  /* 0x00000000000e79c3 */ /* 0x000f620000008800 */
[----:B------:R-:W-:Y:S01]  /*2240*/  NOP ;  /* 0x0000000000007918 */ /* 0x000fe20000000000 */
[----:B------:R-:W-:Y:S02]  /*2250*/  UMOV UR4, 0x40 ;  /* 0x0000004000047882 */ /* 0x000fe40000000000 */
[----:B-----5:R-:W-:-:S09]  /*2260*/  ULEA UR4, UR14, UR4, 0x18 ;  /* 0x000000040e047291 */ /* 0x020fd2000f8ec0ff */
[----:B--234-:R-:W2:Y:S01]  /*2270*/  LDS.U8 R3, [UR4] ;  /* 0x00000004ff037984 */ /* 0x01cea20008000000 */
[----:B------:R-:W-:Y:S02]  /*2280*/  UMOV UR4, 0x400 ;  /* 0x0000040000047882 */ /* 0x000fe40000000000 */
[----:B------:R-:W-:Y:S01]  /*2290*/  ULEA UR12, UR14, UR4, 0x18 ;  /* 0x000000040e0c7291 */ /* 0x000fe2000f8ec0ff */
[----:B--2---:R-:W-:-:S13]  /*22a0*/  ISETP.NE.AND P0, PT, R3, RZ, PT ;  /* 0x000000ff0300720c */ /* 0x004fda0003f05270 */
[----:B------:R-:W-:Y:S05]  /*22b0*/  @P0 BRA `(.L_x_28) ;  /* 0x00000000007c0947 */ /* 0x000fea0003800000 */
[----:B------:R-:W-:-:S13]  /*22c0*/  ELECT P0, URZ, PT ;  /* 0x0000000000ff782f */ /* 0x000fda0003800000 */
[----:B------:R-:W-:Y:S05]  /*22d0*/  @!P0 BRA `(.L_x_29) ;  /* 0x0000000000848947 */ /* 0x000fea0003800000 */
[----:B------:R-:W-:Y:S01]  /*22e0*/  UMOV UR4, 0x10 ;  /* 0x0000001000047882 */ /* 0x000fe20000000000 */
[----:B-1----:R-:W-:-:S04]  /*22f0*/  IMAD.MOV.U32 R4, RZ, RZ, 0xffff ;  /* 0x0000ffffff047424 */ /* 0x002fc800078e00ff */
[----:B------:R-:W-:Y:S04]  /*2300*/  DEPBAR.LE SB1, 0x36 ;  /* 0x00009d800000791a */ /* 0x000fe80000000000 */
[----:B------:R-:W1:Y:S02]  /*2310*/  UTCATOMSWS.FIND_AND_SET.ALIGN UP0, UR4, UR4 ;  /* 0x00000004000475e3 */ /* 0x000e640008000800 */
[----:B-1----:R-:W-:Y:S01]  /*2320*/  PLOP3.LUT P0, PT, PT, PT, UP0, 0x80, 0x8 ;  /* 0x000000000008781c */ /* 0x002fe20003f0f008 */
[----:B------:R-:W-:-:S03]  /*2330*/  IMAD.U32 R5, RZ, RZ, UR4 ;  /* 0x00000004ff057e24 */ /* 0x000fc6000f8e00ff */
[----:B------:R-:W-:-:S04]  /*2340*/  SEL R3, RZ, 0xffffffff, !P0 ;  /* 0xffffffffff037807 */ /* 0x000fc80004000000 */
[----:B------:R-:W-:Y:S01]  /*2350*/  ISETP.NE.AND P0, PT, R3, RZ, PT ;  /* 0x000000ff0300720c */ /* 0x000fe20003f05270 */
[----:B------:R-:W-:-:S12]  /*2360*/  IMAD.MOV.U32 R3, RZ, RZ, 0x1 ;  /* 0x00000001ff037424 */ /* 0x000fd800078e00ff */
[----:B------:R-:W-:Y:S05]  /*2370*/  @P0 BRA `(.L_x_30) ;  /* 0x0000000000240947 */ /* 0x000fea0003800000 */
.L_x_31:
[----:B------:R-:W-:Y:S05]  /*2380*/  NANOSLEEP 0x64 ;  /* 0x000000640000795d */ /* 0x000fea0003800000 */
[----:B------:R-:W-:-:S05]  /*2390*/  UMOV UR4, 0x10 ;  /* 0x0000001000047882 */ /* 0x000fca0000000000 */
[----:B------:R-:W-:Y:S04]  /*23a0*/  DEPBAR.LE SB1, 0x36 ;  /* 0x00009d800000791a */ /* 0x000fe80000000000 */
[----:B------:R-:W1:Y:S02]  /*23b0*/  UTCATOMSWS.FIND_AND_SET.ALIGN UP0, UR4, UR4 ;  /* 0x00000004000475e3 */ /* 0x000e640008000800 */
[----:B-1----:R-:W-:-:S04]  /*23c0*/  PLOP3.LUT P0, PT, PT, PT, UP0, 0x80, 0x8 ;  /* 0x000000000008781c */ /* 0x002fc80003f0f008 */
[----:B------:R-:W-:-:S04]  /*23d0*/  SEL R5, RZ, 0xffffffff, !P0 ;  /* 0xffffffffff057807 */ /* 0x000fc80004000000 */
[----:B------:R-:W-:Y:S01]  /*23e0*/  ISETP.NE.AND P0, PT, R5, RZ, PT ;  /* 0x000000ff0500720c */ /* 0x000fe20003f05270 */
[----:B------:R-:W-:-:S12]  /*23f0*/  IMAD.U32 R5, RZ, RZ, UR4 ;  /* 0x00000004ff057e24 */ /* 0x000fd8000f8e00ff */
[----:B------:R-:W-:Y:S05]  /*2400*/  @!P0 BRA `(.L_x_31) ;  /* 0xfffffffc00dc8947 */ /* 0x000fea000383ffff */
.L_x_30:
[C---:B------:R-:W-:Y:S01]  /*2410*/  VIADD R6, R5.reuse, 0x10 ;  /* 0x0000001005067836 */ /* 0x040fe20000000000 */
[----:B------:R-:W-:Y:S01]  /*2420*/  UMOV UR4, 0x50 ;  /* 0x0000005000047882 */ /* 0x000fe20000000000 */
[----:B------:R-:W-:Y:S01]  /*2430*/  SHF.L.U32 R4, R4, R5, RZ ;  /* 0x0000000504047219 */ /* 0x000fe200000006ff */
[----:B------:R-:W-:Y:S01]  /*2440*/  ULEA UR4, UR14, UR4, 0x18 ;  /* 0x000000040e047291 */ /* 0x000fe2000f8ec0ff */
[----:B------:R-:W-:Y:S01]  /*2450*/  IMAD.SHL.U32 R5, R5, 0x20, RZ ;  /* 0x0000002005057824 */ /* 0x000fe200078e00ff */
[----:B------:R-:W-:-:S04]  /*2460*/  SHF.L.U32 R3, R3, R6, RZ ;  /* 0x0000000603037219 */ /* 0x000fc800000006ff */
[----:B------:R-:W-:-:S05]  /*2470*/  LOP3.LUT R3, R3, R4, RZ, 0xfc, !PT ;  /* 0x0000000403037212 */ /* 0x000fca00078efcff */
[----:B------:R2:W-:Y:S04]  /*2480*/  ATOMS.OR RZ, [UR4], R3 ;  /* 0x00000003ffff798c */ /* 0x0005e8000b000004 */
[----:B------:R2:W-:Y:S01]  /*2490*/  STS [UR12+0xd0], R5 ;  /* 0x0000d005ff007988 */ /* 0x0005e2000800080c */
[----:B------:R-:W-:Y:S05]  /*24a0*/  BRA `(.L_x_29) ;  /* 0x0000000000107947 */ /* 0x000fea0003800000 */
.L_x_28:
[----:B------:R-:W-:Y:S02]  /*24b0*/  MOV R3, 0xffffffff ;  /* 0xffffffff00037802 */ /* 0x000fe40000000f00 */
[----:B-1----:R-:W-:-:S03]  /*24c0*/  MOV R4, 0x24f0 ;  /* 0x000024f000047802 */ /* 0x002fc60000000f00 */
[----:B------:R1:W-:Y:S04]  /*24d0*/  STS [UR12+0xd0], R3 ;  /* 0x0000d003ff007988 */ /* 0x0003e8000800080c */
[----:B-1----:R-:W-:Y:S05]  /*24e0*/  CALL.REL.NOINC `($__internal_1_$__cuda_sm10x_tcgen05_guardrail_trap_phase_invalid_during_alloc) ;  /* 0x0000008400647944 */ /* 0x002fea0003c00000 */
.L_x_29:
[----:B------:R-:W-:Y:S05]  /*24f0*/  WARPSYNC.ALL ;  /* 0x0000000000007948 */ /* 0x000fea0003800000 */
[----:B------:R-:W-:Y:S01]  /*2500*/  NOP ;  /* 0x0000000000007918 */ /* 0x000fe20000000000 */
[----:B------:R-:W3:Y:S08]  /*2510*/  S2UR UR4, SR_CgaCtaId ;  /* 0x00000000000479c3 */ /* 0x000ef00000008800 */
[----:B------:R-:W-:Y:S06]  /*2520*/  BAR.SYNC.DEFER_BLOCKING 0x5, 0x1a0 ;  /* 0x0146800000007b1d */ /* 0x000fec0000010000 */
[----:B------:R-:W-:-:S02]  /*2530*/  UMOV UR5, 0x400 ;  /* 0x0000040000057882 */ /* 0x000fc40000000000 */
[----:B------:R-:W4:Y:S01]  /*2540*/  S2UR UR15, SR_CTAID.X ;  /* 0x00000000000f79c3 */ /* 0x000f220000002500 */
[----:B------:R-:W5:Y:S01]  /*2550*/  LDCU UR13, c[0x0][0x380] ;  /* 0x00007000ff0d77ac */ /* 0x000f620008000800 */
[----:B------:R-:W1:Y:S01]  /*2560*/  LDCU UR10, c[0x0][0x38c] ;  /* 0x00007180ff0a77ac */ /* 0x000e620008000800 */
[----:B------:R-:W-:Y:S01]  /*2570*/  UMOV UR31, 0x40004040 ;  /* 0x40004040001f7882 */ /* 0x000fe20000000000 */
[----:B------:R-:W-:Y:S01]  /*2580*/  UMOV UR29, 0x80004020 ;  /* 0x80004020001d7882 */ /* 0x000fe20000000000 */
[----:B---3--:R-:W-:Y:S02]  /*2590*/  ULEA UR4, UR4, UR5, 0x18 ;  /* 0x0000000504047291 */ /* 0x008fe4000f8ec0ff */
[----:B-----5:R-:W-:Y:S02]  /*25a0*/  UIADD3 UR11, UPT, UPT, UR13, -0x1, URZ ;  /* 0xffffffff0d0b7890 */ /* 0x020fe4000fffe0ff */
[----:B------:R-:W-:Y:S02]  /*25b0*/  UIADD3 UR6, UPT, UPT, UR4, 0xc400, URZ ;  /* 0x0000c40004067890 */ /* 0x000fe4000fffe0ff */
[----:B------:R-:W-:-:S03]  /*25c0*/  UIADD3 UR5, UPT, UPT, UR4, 0x12400, URZ ;  /* 0x0001240004057890 */ /* 0x000fc6000fffe0ff */
[----:B------:R-:W-:Y:S01]  /*25d0*/  LDS R25, [UR4+0xd0] ;  /* 0x0000d004ff197984 */ /* 0x000fe20008000800 */
[----:B------:R-:W3:Y:S01]  /*25e0*/  SYNCS.PHASECHK.TRANS64.TRYWAIT P0, [UR4], RZ ;  /* 0x000000ffff0075a7 */ /* 0x000ee20008001104 */
[----:B------:R-:W-:Y:S02]  /*25f0*/  UIADD3 UR7, UPT, UPT, UR4, 0x18400, URZ ;  /* 0x0001840004077890 */ /* 0x000fe4000fffe0ff */
[----:B------:R-:W-:Y:S02]  /*2600*/  USHF.R.U32.HI UR8, URZ, 0x4, UR6 ;  /* 0x00000004ff087899 */ /* 0x000fe40008011606 */
[----:B------:R-:W-:Y:S02]  /*2610*/  USHF.R.U32.HI UR6, URZ, 0x4, UR5 ;  /* 0x00000004ff067899 */ /* 0x000fe40008011605 */
[----:B------:R-:W-:Y:S02]  /*2620*/  USHF.R.U32.HI UR5, URZ, 0x4, UR7 ;  /* 0x00000004ff057899 */ /* 0x000fe40008011607 */
[----:B------:R-:W-:-:S02]  /*2630*/  ULOP3.LUT UR6, UR6, 0x3fc0, URZ, 0xc0, !UPT ;  /* 0x00003fc006067892 */ /* 0x000fc4000f8ec0ff */
[----:B------:R-:W-:Y:S02]  /*2640*/  ULOP3.LUT UR5, UR5, 0x3fc0, URZ, 0xc0, !UPT ;  /* 0x00003fc005057892 */ /* 0x000fe4000f8ec0ff */
[----:B------:R-:W-:Y:S02]  /*2650*/  ULOP3.LUT UR28, UR8, 0x3fc0, URZ, 0xc0, !UPT ;  /* 0x00003fc0081c7892 */ /* 0x000fe4000f8ec0ff */
[----:B------:R-:W-:Y:S02]  /*2660*/  ULOP3.LUT UR7, UR6, 0x10000, URZ, 0xfc, !UPT ;  /* 0x0001000006077892 */ /* 0x000fe4000f8efcff */
[----:B------:R-:W-:Y:S02]  /*2670*/  ULOP3.LUT UR6, UR5, 0x10000, URZ, 0xfc, !UPT ;  /* 0x0001000005067892 */ /* 0x000fe4000f8efcff */
[----:B------:R-:W-:Y:S02]  /*2680*/  ULOP3.LUT UR8, UR28, 0x10000, URZ, 0xfc, !UPT ;  /* 0x000100001c087892 */ /* 0x000fe4000f8efcff */
[----:B------:R-:W-:Y:S01]  /*2690*/  ULOP3.LUT UR5, UR5, 0x2000000, URZ, 0xfc, !UPT ;  /* 0x0200000005057892 */ /* 0x000fe2000f8efcff */
[----:B--2---:R-:W-:Y:S01]  /*26a0*/  IMAD.U32 R5, RZ, RZ, UR7 ;  /* 0x00000007ff057e24 */ /* 0x004fe2000f8e00ff */
[----:B-1----:R-:W-:Y:S01]  /*26b0*/  MOV R4, UR6 ;  /* 0x0000000600047c02 */ /* 0x002fe20008000f00 */
[----:B------:R-:W-:Y:S01]  /*26c0*/  UIADD3 UR9, UPT, UPT, -UR13, URZ, URZ ;  /* 0x000000ff0d097290 */ /* 0x000fe2000fffe1ff */
[----:B------:R-:W-:Y:S01]  /*26d0*/  IMAD.U32 R6, RZ, RZ, UR8 ;  /* 0x00000008ff067e24 */ /* 0x000fe2000f8e00ff */
[----:B----4-:R-:W-:Y:S01]  /*26e0*/  ULEA UR6, UR15, UR13, 0x7 ;  /* 0x0000000d0f067291 */ /* 0x010fe2000f8e38ff */
[----:B------:R-:W-:Y:S01]  /*26f0*/  IMAD.U32 R3, RZ, RZ, UR5 ;  /* 0x00000005ff037e24 */ /* 0x000fe2000f8e00ff */
[----:B------:R-:W1:Y:S01]  /*2700*/  SHFL.IDX PT, R5, R5, RZ, 0x1f ;  /* 0x00001fff05057589 */ /* 0x000e6200000e0000 */
[----:B------:R-:W-:-:S02]  /*2710*/  USHF.R.S32.HI UR5, URZ, 0x1f, UR11 ;  /* 0x0000001fff057899 */ /* 0x000fc4000801140b */
[----:B------:R-:W-:Y:S01]  /*2720*/  UIADD3 UR8, UPT, UPT, UR4, 0x1e400, URZ ;  /* 0x0001e40004087890 */ /* 0x000fe2000fffe0ff */
[----:B------:R-:W2:Y:S01]  /*2730*/  SHFL.IDX PT, R6, R6, RZ, 0x1f ;  /* 0x00001fff06067589 */ /* 0x000ea200000e0000 */
[----:B------:R-:W-:Y:S02]  /*2740*/  USHF.R.S32.HI UR9, URZ, 0x1f, UR9 ;  /* 0x0000001fff097899 */ /* 0x000fe40008011409 */
[----:B------:R-:W-:Y:S01]  /*2750*/  UIADD3 UR7, UPT, UPT, UR6, -UR10, URZ ;  /* 0x8000000a06077290 */ /* 0x000fe2000fffe0ff */
[----:B------:R-:W4:Y:S01]  /*2760*/  SHFL.IDX PT, R4, R4, RZ, 0x1f ;  /* 0x00001fff04047589 */ /* 0x000f2200000e0000 */
[----:B------:R-:W-:Y:S02]  /*2770*/  ULEA.HI UR6, UR5, UR11, URZ, 0x7 ;  /* 0x0000000b05067291 */ /* 0x000fe4000f8f38ff */
[----:B------:R-:W-:Y:S01]  /*2780*/  USHF.R.U32.HI UR10, URZ, 0x4, UR8 ;  /* 0x00000004ff0a7899 */ /* 0x000fe20008011608 */
[----:B------:R-:W5:Y:S01]  /*2790*/  SHFL.IDX PT, R3, R3, RZ, 0x1f ;  /* 0x00001fff03037589 */ /* 0x000f6200000e0000 */
[----:B------:R-:W-:-:S02]  /*27a0*/  ULEA.HI UR5, UR9, -UR13, URZ, 0x7 ;  /* 0x8000000d09057291 */ /* 0x000fc4000f8f38ff */
[----:B------:R-:W-:Y:S02]  /*27b0*/  USHF.R.S32.HI UR8, URZ, 0x1f, UR7 ;  /* 0x0000001fff087899 */ /* 0x000fe40008011407 */
[----:B------:R-:W-:Y:S02]  /*27c0*/  USHF.R.S32.HI UR5, URZ, 0x7, UR5 ;  /* 0x00000007ff057899 */ /* 0x000fe40008011405 */
[----:B------:R-:W-:Y:S02]  /*27d0*/  ULEA.HI UR7, UR8, UR7, URZ, 0x7 ;  /* 0x0000000708077291 */ /* 0x000fe4000f8f38ff */
[----:B------:R-:W-:Y:S02]  /*27e0*/  UISETP.GT.AND UP1, UPT, UR13, URZ, UPT ;  /* 0x000000ff0d00728c */ /* 0x000fe4000bf24270 */
[----:B------:R-:W-:Y:S01]  /*27f0*/  ULEA.HI.SX32 UR34, UR6, 0x1, 0x19 ;  /* 0x0000000106227891 */ /* 0x000fe2000f8fcaff */
[----:B-1----:R-:W-:Y:S01]  /*2800*/  R2UR UR39, R5 ;  /* 0x00000000052772ca */ /* 0x002fe200000e0000 */
[----:B------:R-:W-:-:S02]  /*2810*/  UIADD3 UR6, UPT, UPT, -UR5, URZ, URZ ;  /* 0x000000ff05067290 */ /* 0x000fc4000fffe1ff */
[----:B------:R-:W-:Y:S01]  /*2820*/  USHF.R.S32.HI UR5, URZ, 0x7, UR7 ;  /* 0x00000007ff057899 */ /* 0x000fe20008011407 */
[----:B--2---:R-:W-:Y:S01]  /*2830*/  R2UR UR37, R6 ;  /* 0x00000000062572ca */ /* 0x004fe200000e0000 */
[----:B------:R-:W-:Y:S01]  /*2840*/  ULOP3.LUT UR9, UR10, 0x3fc0, URZ, 0xc0, !UPT ;  /* 0x00003fc00a097892 */ /* 0x000fe2000f8ec0ff */
[----:B------:R-:W-:Y:S01]  /*2850*/  HFMA2 R6, -RZ, RZ, -0.0 , 0 ;  /* 0x80000000ff067431 */ /* 0x000fe200000001ff */
[----:B------:R-:W-:Y:S01]  /*2860*/  UISETP.LT.AND UP0, UPT, URZ, UR5, UPT ;  /* 0x00000005ff00728c */ /* 0x000fe2000bf01270 */
[----:B----4-:R-:W-:Y:S01]  /*2870*/  R2UR UR41, R4 ;  /* 0x00000000042972ca */ /* 0x010fe200000e0000 */
[----:B------:R-:W-:Y:S02]  /*2880*/  ULOP3.LUT UR30, UR9, 0x4000000, URZ, 0xfc, !UPT ;  /* 0x04000000091e7892 */ /* 0x000fe4000f8efcff */
[----:B------:R-:W-:Y:S01]  /*2890*/  ULOP3.LUT UR28, UR28, 0x2000000, URZ, 0xfc, !UPT ;  /* 0x020000001c1c7892 */ /* 0x000fe2000f8efcff */
[----:B-----5:R-:W-:Y:S01]  /*28a0*/  R2UR UR35, R3 ;  /* 0x00000000032372ca */ /* 0x020fe200000e0000 */
[----:B------:R-:W-:Y:S01]  /*28b0*/  @!UP1 UMOV UR34, UR6 ;  /* 0x0000000600229c82 */ /* 0x000fe20008000000 */
[----:B------:R-:W-:Y:S01]  /*28c0*/  USEL UR48, URZ, UR5, !UP0 ;  /* 0x00000005ff307287 */ /* 0x000fe2000c000000 */
[----:B---3--:R-:W-:-:S12]  /*28d0*/  @!P0 BRA `(.L_x_32) ;  /* 0x0000007400dc8947 */ /* 0x008fd80003800000 */
.L_x_106:
[----:B------:R-:W2:Y:S01]  /*28e0*/  SYNCS.PHASECHK.TRANS64.TRYWAIT P0, [UR4+0x68], R6 ;  /* 0x00006806ff0075a7 */ /* 0x000ea20008001104 */
[----:B------:R-:W-:Y:S02]  /*28f0*/  MOV R4, RZ ;  /* 0x000000ff00047202 */ /* 0x000fe40000000f00 */
[----:B-1----:R-:W-:Y:S01]  /*2900*/  MOV R3, RZ ;  /* 0x000000ff00037202 */ /* 0x002fe20000000f00 */
[----:B--2---:R-:W-:Y:S06]  /*2910*/  @!P0 BRA `(.L_x_33) ;  /* 0x0000007400e48947 */ /* 0x004fec0003800000 */
.L_x_108:
[----:B------:R-:W-:Y:S01]  /*2920*/  UIADD3 UR5, UPT, UPT, UR4, 0x400, URZ ;  /* 0x0000040004057890 */ /* 0x000fe2000fffe0ff */
[----:B------:R-:W-:Y:S01]  /*2930*/  R2UR UR44, R4 ;  /* 0x00000000042c72ca */ /* 0x000fe200000e0000 */
[----:B------:R-:W-:Y:S01]  /*2940*/  IMAD.MOV.U32 R4, RZ, RZ, RZ ;  /* 0x000000ffff047224 */ /* 0x000fe200078e00ff */
[----:B------:R-:W-:Y:S01]  /*2950*/  R2UR UR43, R3 ;  /* 0x00000000032b72ca */ /* 0x000fe200000e0000 */
[----:B------:R-:W-:Y:S01]  /*2960*/  USHF.R.U32.HI UR5, URZ, 0x4, UR5 ;  /* 0x00000004ff057899 */ /* 0x000fe20008011605 */
[----:B------:R-:W-:Y:S01]  /*2970*/  IMAD.MOV.U32 R3, RZ, RZ, RZ ;  /* 0x000000ffff037224 */ /* 0x000fe200078e00ff */
[----:B------:R-:W-:Y:S01]  /*2980*/  UIADD3 UR26, UPT, UPT, UR37, 0x2, URZ ;  /* 0x00000002251a7890 */ /* 0x000fe2000fffe0ff */
[C---:B------:R-:W-:Y:S01]  /*2990*/  R2UR UR42, R4.reuse ;  /* 0x00000000042a72ca */ /* 0x040fe200000e0000 */
[----:B------:R-:W-:Y:S01]  /*29a0*/  ULOP3.LUT UR5, UR5, 0x3fc0, URZ, 0xc0, !UPT ;  /* 0x00003fc005057892 */ /* 0x000fe2000f8ec0ff */
[----:B------:R-:W-:Y:S01]  /*29b0*/  R2UR UR38, R4 ;  /* 0x00000000042672ca */ /* 0x000fe200000e0000 */
[----:B------:R-:W-:Y:S01]  /*29c0*/  UIADD3 UR22, UPT, UPT, UR37, 0x200, URZ ;  /* 0x0000020025167890 */ /* 0x000fe2000fffe0ff */
[C---:B------:R-:W-:Y:S01]  /*29d0*/  R2UR UR40, R3.reuse ;  /* 0x00000000032872ca */ /* 0x040fe200000e0000 */
[----:B------:R-:W-:Y:S01]  /*29e0*/  ULOP3.LUT UR6, UR5, 0x10000, URZ, 0xfc, !UPT ;  /* 0x0001000005067892 */ /* 0x000fe2000f8efcff */
[----:B------:R-:W-:Y:S01]  /*29f0*/  R2UR UR36, R3 ;  /* 0x00000000032472ca */ /* 0x000fe200000e0000 */
[----:B------:R-:W-:-:S02]  /*2a00*/  UIADD3 UR18, UPT, UPT, UR37, 0x202, URZ ;  /* 0x0000020225127890 */ /* 0x000fc4000fffe0ff */
[----:B------:R-:W-:Y:S02]  /*2a10*/  UIADD3 UR24, UPT, UPT, UR6, 0x2, URZ ;  /* 0x0000000206187890 */ /* 0x000fe4000fffe0ff */
[----:B------:R-:W-:Y:S02]  /*2a20*/  UIADD3 UR20, UPT, UPT, UR6, 0x200, URZ ;  /* 0x0000020006147890 */ /* 0x000fe4000fffe0ff */
[----:B------:R-:W-:Y:S02]  /*2a30*/  UIADD3 UR16, UPT, UPT, UR6, 0x202, URZ ;  /* 0x0000020206107890 */ /* 0x000fe4000fffe0ff */
[----:B------:R-:W-:Y:S02]  /*2a40*/  UIADD3 UR14, UPT, UPT, UR37, 0x400, URZ ;  /* 0x00000400250e7890 */ /* 0x000fe4000fffe0ff */
[----:B------:R-:W-:Y:S02]  /*2a50*/  UIADD3 UR12, UPT, UPT, UR6, 0x400, URZ ;  /* 0x00000400060c7890 */ /* 0x000fe4000fffe0ff */
[----:B------:R-:W-:-:S02]  /*2a60*/  UIADD3 UR10, UPT, UPT, UR37, 0x402, URZ ;  /* 0x00000402250a7890 */ /* 0x000fc4000fffe0ff */
[----:B------:R-:W-:Y:S02]  /*2a70*/  UIADD3 UR8, UPT, UPT, UR6, 0x402, URZ ;  /* 0x0000040206087890 */ /* 0x000fe4000fffe0ff */
[----:B------:R-:W-:Y:S01]  /*2a80*/  UIADD3 UR5, UPT, UPT, UR4, 0x60, URZ ;  /* 0x0000006004057890 */ /* 0x000fe2000fffe0ff */
[----:B------:R-:W-:Y:S01]  /*2a90*/  UMOV UR58, 0x0 ;  /* 0x00000000003a7882 */ /* 0x000fe20000000000 */
[----:B------:R-:W-:Y:S01]  /*2aa0*/  UMOV UR59, 0x8200010 ;  /* 0x08200010003b7882 */ /* 0x000fe20000000000 */
[----:B------:R-:W-:Y:S01]  /*2ab0*/  UMOV UR32, UR37 ;  /* 0x0000002500207c82 */ /* 0x000fe20008000000 */
[----:B------:R-:W-:Y:S01]  /*2ac0*/  UMOV UR33, 0x80004020 ;  /* 0x8000402000217882 */ /* 0x000fe20000000000 */
        /* <DEDUP_REMOVED lines=9> */
[----:B------:R2:W-:Y:S01]  /*2b60*/  UTCHMMA gdesc[UR32], gdesc[UR6], tmem[UR44], tmem[UR58], idesc[UR59], !UPT ;  /* 0x00ff3a06200075ea */ /* 0x0005e2000f80002c */
[----:B------:R-:W-:Y:S01]  /*2b70*/  UMOV UR52, 0x0 ;  /* 0x0000000000347882 */ /* 0x000fe20000000000 */
[----:B------:R-:W-:Y:S01]  /*2b80*/  UMOV UR53, 0x8200010 ;  /* 0x0820001000357882 */ /* 0x000fe20000000000 */
[----:B------:R-:W-:Y:S01]  /*2b90*/  UMOV UR19, 0x80004020 ;  /* 0x8000402000137882 */ /* 0x000fe20000000000 */
[----:B------:R-:W-:Y:S01]  /*2ba0*/  UMOV UR17, 0x80004020 ;  /* 0x8000402000117882 */ /* 0x000fe20000000000 */
[----:B------:R2:W-:Y:S01]  /*2bb0*/  UTCHMMA gdesc[UR26], gdesc[UR24], tmem[UR43], tmem[UR56], idesc[UR57], UPT ;  /* 0x00ff38181a0075ea */ /* 0x0005e2000b80002b */
        /* <DEDUP_REMOVED lines=10> */
[----:B------:R2:W-:Y:S01]  /*2c60*/  UTCHMMA gdesc[UR14], gdesc[UR12], tmem[UR38], tmem[UR50], idesc[UR51], UPT ;  /* 0x00ff320c0e0075ea */ /* 0x0005e2000b800026 */
[----:B------:R2:W-:Y:S01]  /*2c70*/  UTCHMMA gdesc[UR10], gdesc[UR8], tmem[UR36], tmem[UR46], idesc[UR47], UPT ;  /* 0x00ff2e080a0075ea */ /* 0x0005e2000b800024 */
[----:B------:R2:W-:Y:S01]  /*2c80*/  UTCBAR [UR5], URZ ;  /* 0x000000ff050073e9 */ /* 0x0005e200080000ff */
[----:B------:R-:W3:Y:S02]  /*2c90*/  SYNCS.PHASECHK.TRANS64.TRYWAIT P0, [UR4+0x20], RZ ;  /* 0x000020ffff0075a7 */ /* 0x000ee40008001104 */
[----:B--23--:R-:W-:Y:S05]  /*2ca0*/  @!P0 BRA `(.L_x_34) ;  /* 0x0000007400208947 */ /* 0x00cfea0003800000 */
.L_x_110:
[----:B------:R-:W3:Y:S02]  /*2cb0*/  SYNCS.PHASECHK.TRANS64.TRYWAIT P0, [UR4+0x78], R6 ;  /* 0x00007806ff0075a7 */ /* 0x000ee40008001104 */
[----:B---3--:R-:W-:Y:S05]  /*2cc0*/  @!P0 BRA `(.L_x_35) ;  /* 0x0000007400308947 */ /* 0x008fea0003800000 */
.L_x_112:
[----:B------:R-:W3:Y:S01]  /*2cd0*/  SYNCS.PHASECHK.TRANS64.TRYWAIT P0, [UR4+0xb8], R6 ;  /* 0x0000b806ff0075a7 */ /* 0x000ee20008001104 */
[----:B------:R-:W-:Y:S01]  /*2ce0*/  HFMA2 R4, -RZ, RZ, 0, 1.33514404296875e-05 ;  /* 0x000000e0ff047431 */ /* 0x000fe200000001ff */
[----:B-12---:R-:W-:Y:S01]  /*2cf0*/  MOV R3, 0xe0 ;  /* 0x000000e000037802 */ /* 0x006fe20000000f00 */
[----:B---3--:R-:W-:Y:S06]  /*2d00*/  @!P0 BRA `(.L_x_36) ;  /* 0x0000007400408947 */ /* 0x008fec0003800000 */
.L_x_114:
[----:B------:R-:W-:Y:S01]  /*2d10*/  R2UR UR44, R4 ;  /* 0x00000000042c72ca */ /* 0x000fe200000e0000 */
[----:B------:R-:W-:Y:S01]  /*2d20*/  IMAD.MOV.U32 R4, RZ, RZ, 0xe0 ;  /* 0x000000e0ff047424 */ /* 0x000fe200078e00ff */
[----:B------:R-:W-:Y:S01]  /*2d30*/  R2UR UR43, R3 ;  /* 0x00000000032b72ca */ /* 0x000fe200000e0000 */
[----:B------:R-:W-:Y:S01]  /*2d40*/  IMAD.MOV.U32 R3, RZ, RZ, 0xe0 ;  /* 0x000000e0ff037424 */ /* 0x000fe200078e00ff */
[----:B------:R-:W-:Y:S01]  /*2d50*/  UIADD3 UR24, UPT, UPT, UR39, 0x2, URZ ;  /* 0x0000000227187890 */ /* 0x000fe2000fffe0ff */
[----:B------:R-:W-:Y:S01]  /*2d60*/  IMAD.MOV.U32 R6, RZ, RZ, RZ ;  /* 0x000000ffff067224 */ /* 0x000fe200078e00ff */
[C---:B------:R-:W-:Y:S01]  /*2d70*/  R2UR UR42, R4.reuse ;  /* 0x00000000042a72ca */ /* 0x040fe200000e0000 */
[----:B------:R-:W-:Y:S01]  /*2d80*/  UIADD3 UR22, UPT, UPT, UR41, 0x2, URZ ;  /* 0x0000000229167890 */ /* 0x000fe2000fffe0ff */
[C---:B------:R-:W-:Y:S01]  /*2d90*/  R2UR UR40, R3.reuse ;  /* 0x00000000032872ca */ /* 0x040fe200000e0000 */
[----:B------:R-:W-:Y:S01]  /*2da0*/  UIADD3 UR20, UPT, UPT, UR39, 0x200, URZ ;  /* 0x0000020027147890 */ /* 0x000fe2000fffe0ff */
[----:B------:R-:W-:Y:S01]  /*2db0*/  R2UR UR38, R4 ;  /* 0x00000000042672ca */ /* 0x000fe200000e0000 */
[----:B------:R-:W-:Y:S01]  /*2dc0*/  UIADD3 UR18, UPT, UPT, UR41, 0x200, URZ ;  /* 0x0000020029127890 */ /* 0x000fe2000fffe0ff */
[----:B------:R-:W-:Y:S01]  /*2dd0*/  R2UR UR36, R3 ;  /* 0x00000000032472ca */ /* 0x000fe200000e0000 */
[----:B------:R-:W-:Y:S01]  /*2de0*/  UIADD3 UR16, UPT, UPT, UR39, 0x202, URZ ;  /* 0x0000020227107890 */ /* 0x000fe2000fffe0ff */
[----:B-1----:R-:W-:Y:S01]  /*2df0*/  IMAD.MOV.U32 R5, RZ, RZ, 0x80 ;  /* 0x00000080ff057424 */ /* 0x002fe200078e00ff */
[----:B------:R-:W-:Y:S01]  /*2e00*/  UIADD3 UR14, UPT, UPT, UR41, 0x202, URZ ;  /* 0x00000202290e7890 */ /* 0x000fe2000fffe0ff */
[----:B------:R-:W-:Y:S01]  /*2e10*/  IMAD.MOV.U32 R4, RZ, RZ, 0x8 ;  /* 0x00000008ff047424 */ /* 0x000fe200078e00ff */
[----:B------:R-:W-:Y:S01]  /*2e20*/  UIADD3 UR12, UPT, UPT, UR39, 0x400, URZ ;  /* 0x00000400270c7890 */ /* 0x000fe2000fffe0ff */
[----:B------:R-:W-:Y:S01]  /*2e30*/  IMAD.MOV.U32 R3, RZ, RZ, 0x80 ;  /* 0x00000080ff037424 */ /* 0x000fe200078e00ff */
[----:B------:R-:W-:-:S02]  /*2e40*/  UIADD3 UR10, UPT, UPT, UR41, 0x400, URZ ;  /* 0x00000400290a7890 */ /* 0x000fc4000fffe0ff */
[----:B------:R-:W-:Y:S02]  /*2e50*/  UIADD3 UR8, UPT, UPT, UR39, 0x402, URZ ;  /* 0x0000040227087890 */ /* 0x000fe4000fffe0ff */
[----:B------:R-:W-:Y:S02]  /*2e60*/  UIADD3 UR6, UPT, UPT, UR41, 0x402, URZ ;  /* 0x0000040229067890 */ /* 0x000fe4000fffe0ff */
[----:B------:R-:W-:Y:S01]  /*2e70*/  UIADD3 UR5, UPT, UPT, UR4, 0x70, URZ ;  /* 0x0000007004057890 */ /* 0x000fe2000fffe0ff */
[----:B------:R-:W-:Y:S01]  /*2e80*/  UMOV UR58, 0x0 ;  /* 0x00000000003a7882 */ /* 0x000fe20000000000 */
[----:B------:R-:W-:Y:S01]  /*2e90*/  UMOV UR59, 0x8200010 ;  /* 0x08200010003b7882 */ /* 0x000fe20000000000 */
[----:B------:R-:W-:Y:S01]  /*2ea0*/  UMOV UR32, UR39 ;  /* 0x0000002700207c82 */ /* 0x000fe20008000000 */
        /* <DEDUP_REMOVED lines=30> */
[----:B------:R-:W2:Y:S02]  /*3090*/  SYNCS.PHASECHK.TRANS64.TRYWAIT P0, [UR4+0x68], RZ ;  /* 0x000068ffff0075a7 */ /* 0x000ea40008001104 */
[----:B-12---:R-:W-:Y:S05]  /*30a0*/  @!P0 BRA `(.L_x_37) ;  /* 0x0000007000788947 */ /* 0x006fea0003800000 */
.L_x_116:
[----:B------:R-:W-:Y:S01]  /*30b0*/  R2UR UR44, R4 ;  /* 0x00000000042c72ca */ /* 0x000fe200000e0000 */
[----:B------:R-:W-:Y:S01]  /*30c0*/  IMAD.MOV.U32 R4, RZ, RZ, 0x18 ;  /* 0x00000018ff047424 */ /* 0x000fe200078e00ff */
        /* <DEDUP_REMOVED lines=13> */
[----:B------:R-:W-:Y:S01]  /*31a0*/  UIADD3 UR18, UPT, UPT, UR35, 0x40, URZ ;  /* 0x0000004023127890 */ /* 0x000fe2000fffe0ff */
[----:B------:R-:W-:Y:S01]  /*31b0*/  R2UR UR40, R3 ;  /* 0x00000000032872ca */ /* 0x000fe200000e0000 */
[----:B------:R-:W-:Y:S01]  /*31c0*/  UIADD3 UR16, UPT, UPT, UR35, 0x80, URZ ;  /* 0x0000008023107890 */ /* 0x000fe2000fffe0ff */
[----:B------:R-:W-:Y:S01]  /*31d0*/  R2UR UR25, R4 ;  /* 0x00000000041972ca */ /* 0x000fe200000e0000 */
[----:B------:R-:W-:Y:S01]  /*31e0*/  IMAD.MOV.U32 R4, RZ, RZ, 0x38 ;  /* 0x00000038ff047424 */ /* 0x000fe200078e00ff */
[----:B------:R-:W-:Y:S01]  /*31f0*/  R2UR UR33, R6 ;  /* 0x00000000062172ca */ /* 0x000fe200000e0000 */
[----:B------:R-:W-:Y:S01]  /*3200*/  UIADD3 UR6, UPT, UPT, UR35, 0xc0, URZ ;  /* 0x000000c023067890 */ /* 0x000fe2000fffe0ff */
[----:B------:R-:W-:Y:S01]  /*3210*/  R2UR UR36, R5 ;  /* 0x00000000052472ca */ /* 0x000fe200000e0000 */
[----:B------:R-:W-:Y:S01]  /*3220*/  UIADD3 UR14, UPT, UPT, UR35, 0x100, URZ ;  /* 0x00000100230e7890 */ /* 0x000fe2000fffe0ff */
[C---:B------:R-:W-:Y:S01]  /*3230*/  R2UR UR32, R3.reuse ;  /* 0x00000000032072ca */ /* 0x040fe200000e0000 */
[----:B------:R-:W-:Y:S01]  /*3240*/  UIADD3 UR12, UPT, UPT, UR35, 0x140, URZ ;  /* 0x00000140230c7890 */ /* 0x000fe2000fffe0ff */
[C---:B------:R-:W-:Y:S01]  /*3250*/  R2UR UR26, R3.reuse ;  /* 0x00000000031a72ca */ /* 0x040fe200000e0000 */
[----:B------:R-:W-:Y:S01]  /*3260*/  UIADD3 UR10, UPT, UPT, UR35, 0x180, URZ ;  /* 0x00000180230a7890 */ /* 0x000fe2000fffe0ff */
[----:B------:R-:W-:Y:S01]  /*3270*/  R2UR UR23, R4 ;  /* 0x00000000041772ca */ /* 0x000fe200000e0000 */
[----:B------:R-:W-:Y:S01]  /*3280*/  UMOV UR64, 0x0 ;  /* 0x0000000000407882 */ /* 0x000fe20000000000 */
[----:B------:R-:W-:Y:S01]  /*3290*/  R2UR UR24, R3 ;  /* 0x00000000031872ca */ /* 0x000fe200000e0000 */
[----:B------:R-:W-:Y:S01]  /*32a0*/  UMOV UR65, 0x8190010 ;  /* 0x0819001000417882 */ /* 0x000fe20000000000 */
[----:B------:R-:W-:Y:S01]  /*32b0*/  UIADD3 UR8, UPT, UPT, UR35, 0x1c0, URZ ;  /* 0x000001c023087890 */ /* 0x000fe2000fffe0ff */
[----:B------:R-:W-:Y:S01]  /*32c0*/  IMAD.MOV.U32 R24, RZ, RZ, RZ ;  /* 0x000000ffff187224 */ /* 0x000fe200078e00ff */
[----:B------:R-:W-:Y:S01]  /*32d0*/  UMOV UR20, UR35 ;  /* 0x0000002300147c82 */ /* 0x000fe20008000000 */
[----:B------:R-:W-:Y:S01]  /*32e0*/  UMOV UR21, 0x80004020 ;  /* 0x8000402000157882 */ /* 0x000fe20000000000 */
[----:B------:R-:W-:Y:S01]  /*32f0*/  UMOV UR62, 0x0 ;  /* 0x00000000003e7882 */ /* 0x000fe20000000000 */
[----:B------:R-:W-:Y:S01]  /*3300*/  UMOV UR63, 0x8190010 ;  /* 0x08190010003f7882 */ /* 0x000fe20000000000 */
[----:B------:R-:W-:Y:S01]  /*3310*/  UIADD3 UR22, UPT, UPT, UR4, 0x28, URZ ;  /* 0x0000002804167890 */ /* 0x000fe2000fffe0ff */
[----:B------:R-:W-:Y:S01]  /*3320*/  UTCHMMA tmem[UR46], gdesc[UR20], tmem[UR47], tmem[UR64], idesc[UR65], !UPT ;  /* 0x00ff40142e0079ea */ /* 0x000fe2000f80002f */
[----:B------:R-:W-:Y:S01]  /*3330*/  UMOV UR19, 0x80004020 ;  /* 0x8000402000137882 */ /* 0x000fe20000000000 */
[----:B------:R-:W-:Y:S01]  /*3340*/  UMOV UR60, 0x0 ;  /* 0x00000000003c7882 */ /* 0x000fe20000000000 */
[----:B------:R-:W-:Y:S01]  /*3350*/  UMOV UR61, 0x8190010 ;  /* 0x08190010003d7882 */ /* 0x000fe20000000000 */
[----:B------:R-:W-:Y:S01]  /*3360*/  UMOV UR17, 0x80004020 ;  /* 0x8000402000117882 */ /* 0x000fe20000000000 */
[----:B------:R-:W-:Y:S01]  /*3370*/  UMOV UR58, 0x0 ;  /* 0x00000000003a7882 */ /* 0x000fe20000000000 */
[----:B------:R-:W-:Y:S01]  /*3380*/  UMOV UR59, 0x8190010 ;  /* 0x08190010003b7882 */ /* 0x000fe20000000000 */
[----:B------:R-:W-:Y:S01]  /*3390*/  UMOV UR7, 0x80004020 ;  /* 0x8000402000077882 */ /* 0x000fe20000000000 */
[----:B------:R2:W-:Y:S01]  /*33a0*/  UTCHMMA tmem[UR44], gdesc[UR18], tmem[UR45], tmem[UR62], idesc[UR63], UPT ;  /* 0x00ff3e122c0079ea */ /* 0x0005e2000b80002d */
[----:B------:R-:W-:Y:S01]  /*33b0*/  UMOV UR56, 0x0 ;  /* 0x0000000000387882 */ /* 0x000fe20000000000 */
[----:B------:R-:W-:Y:S01]  /*33c0*/  UMOV UR57, 0x8190010 ;  /* 0x0819001000397882 */ /* 0x000fe20000000000 */
[----:B------:R-:W-:Y:S01]  /*33d0*/  UMOV UR15, 0x80004020 ;  /* 0x80004020000f7882 */ /* 0x000fe20000000000 */
[----:B------:R-:W-:Y:S01]  /*33e0*/  UTCHMMA tmem[UR42], gdesc[UR16], tmem[UR43], tmem[UR60], idesc[UR61], UPT ;  /* 0x00ff3c102a0079ea */ /* 0x000fe2000b80002b */
[----:B------:R-:W-:Y:S01]  /*33f0*/  UMOV UR54, 0x0 ;  /* 0x0000000000367882 */ /* 0x000fe20000000000 */
[----:B------:R-:W-:Y:S01]  /*3400*/  UMOV UR55, 0x8190010 ;  /* 0x0819001000377882 */ /* 0x000fe20000000000 */
[----:B------:R-:W-:Y:S01]  /*3410*/  UMOV UR13, 0x80004020 ;  /* 0x80004020000d7882 */ /* 0x000fe20000000000 */
[----:B------:R3:W-:Y:S01]  /*3420*/  UTCHMMA tmem[UR38], gdesc[UR6], tmem[UR40], tmem[UR58], idesc[UR59], UPT ;  /* 0x00ff3a06260079ea */ /* 0x0007e2000b800028 */
        /* <DEDUP_REMOVED lines=8> */
[----:B------:R4:W-:Y:S01]  /*34b0*/  UTCHMMA tmem[UR25], gdesc[UR10], tmem[UR26], tmem[UR52], idesc[UR53], UPT ;  /* 0x00ff340a190079ea */ /* 0x0009e2000b80001a */
[----:B------:R4:W-:Y:S01]  /*34c0*/  UTCHMMA tmem[UR23], gdesc[UR8], tmem[UR24], tmem[UR50], idesc[UR51], UPT ;  /* 0x00ff3208170079ea */ /* 0x0009e2000b800018 */
[----:B------:R4:W-:Y:S01]  /*34d0*/  UTCBAR [UR22], URZ ;  /* 0x000000ff160073e9 */ /* 0x0009e200080000ff */
[----:B------:R-:W-:-:S04]  /*34e0*/  ULOP3.LUT UR5, URZ, UR48, URZ, 0x33, !UPT ;  /* 0x00000030ff057292 */ /* 0x000fc8000f8e33ff */
[----:B------:R-:W-:Y:S01]  /*34f0*/  UIADD3 UR5, UPT, UPT, UR34, UR5, URZ ;  /* 0x0000000522057290 */ /* 0x000fe2000fffe0ff */
[----:B--2---:R-:W-:-:S03]  /*3500*/  UMOV UR18, URZ ;  /* 0x000000ff00127c82 */ /* 0x004fc60008000000 */
[----:B------:R-:W-:Y:S01]  /*3510*/  UISETP.GE.AND UP0, UPT, UR5, 0x1, UPT ;  /* 0x000000010500788c */ /* 0x000fe2000bf06270 */
[----:B---3--:R-:W-:-:S08]  /*3520*/  UMOV UR6, URZ ;  /* 0x000000ff00067c82 */ /* 0x008fd00008000000 */
[----:B------:R-:W-:Y:S05]  /*3530*/  BRA.U !UP0, `(.L_x_38) ;  /* 0x0000001908a47547 */ /* 0x000fea000b800000 */
[----:B----4-:R-:W-:Y:S01]  /*3540*/  UIADD3 UR10, UPT, UPT, UR28, 0x40, URZ ;  /* 0x000000401c0a7890 */ /* 0x010fe2000fffe0ff */
[----:B------:R-:W-:Y:S01]  /*3550*/  MOV.SPILL R3, UR21 ;  /* 0x0000001500037c02 */ /* 0x000fe20009000f00 */
[----:B------:R-:W-:Y:S01]  /*3560*/  UIADD3 UR22, UPT, UPT, UR30, 0x180, URZ ;  /* 0x000001801e167890 */ /* 0x000fe2000fffe0ff */
[----:B------:R-:W-:Y:S01]  /*3570*/  MOV.SPILL R20, UR17 ;  /* 0x0000001100147c02 */ /* 0x000fe20009000f00 */
[----:B------:R-:W-:Y:S01]  /*3580*/  UMOV UR17, UR21 ;  /* 0x0000001500117c82 */ /* 0x000fe20008000000 */
[----:B------:R-:W-:Y:S01]  /*3590*/  R2UR.FILL UR21, R3 ;  /* 0x00000000031572ca */ /* 0x000fe200004e0000 */
[----:B------:R-:W-:Y:S01]  /*35a0*/  UIADD3 UR14, UPT, UPT, UR30, 0x300, URZ ;  /* 0x000003001e0e7890 */ /* 0x000fe2000fffe0ff */
[----:B------:R-:W-:Y:S01]  /*35b0*/  MOV.SPILL R3, UR10 ;  /* 0x0000000a00037c02 */ /* 0x000fe20009000f00 */
[----:B------:R-:W-:Y:S01]  /*35c0*/  UIADD3 UR10, UPT, UPT, UR4, 0x60, URZ ;  /* 0x00000060040a7890 */ /* 0x000fe2000fffe0ff */
[----:B------:R-:W-:Y:S01]  /*35d0*/  IMAD.U32 R52, RZ, RZ, UR22 ;  /* 0x00000016ff347e24 */ /* 0x000fe2000f8e00ff */
[----:B------:R-:W-:Y:S01]  /*35e0*/  UIADD3 UR6, UPT, UPT, UR30, 0x80, URZ ;  /* 0x000000801e067890 */ /* 0x000fe2000fffe0ff */
[----:B------:R-:W-:Y:S01]  /*35f0*/  MOV.SPILL R27, UR15 ;  /* 0x0000000f001b7c02 */ /* 0x000fe20009000f00 */
[----:B------:R-:W-:Y:S01]  /*3600*/  UIADD3 UR12, UPT, UPT, UR30, 0x380, URZ ;  /* 0x000003801e0c7890 */ /* 0x000fe2000fffe0ff */
[----:B------:R-:W-:Y:S01]  /*3610*/  MOV.SPILL R26, UR14 ;  /* 0x0000000e001a7c02 */ /* 0x000fe20009000f00 */
[----:B------:R-:W-:Y:S01]  /*3620*/  IMAD.U32 R5, RZ, RZ, UR10 ;  /* 0x0000000aff057e24 */ /* 0x000fe2000f8e00ff */
[----:B------:R-:W-:Y:S01]  /*3630*/  UMOV UR10, UR37 ;  /* 0x00000025000a7c82 */ /* 0x000fe20008000000 */
[----:B------:R-:W-:Y:S01]  /*3640*/  R2UR UR14, R52 ;  /* 0x00000000340e72ca */ /* 0x000fe200000e0000 */
[----:B------:R-:W-:Y:S01]  /*3650*/  IMAD.U32 R38, RZ, RZ, UR10 ;  /* 0x0000000aff267e24 */ /* 0x000fe2000f8e00ff */
[----:B------:R-:W-:Y:S01]  /*3660*/  R2UR UR15, R53 ;  /* 0x00000000350f72ca */ /* 0x000fe200000e0000 */
[----:B------:R-:W-:Y:S01]  /*3670*/  UMOV UR10, UR39 ;  /* 0x00000027000a7c82 */ /* 0x000fe20008000000 */
[----:B------:R-:W-:Y:S01]  /*3680*/  MOV.SPILL R29, UR31 ;  /* 0x0000001f001d7c02 */ /* 0x000fe20009000f00 */
[----:B------:R-:W-:Y:S01]  /*3690*/  UIADD3 UR20, UPT, UPT, UR30, 0x200, URZ ;  /* 0x000002001e147890 */ /* 0x000fe2000fffe0ff */
[----:B------:R-:W-:Y:S01]  /*36a0*/  MOV.SPILL R30, UR12 ;  /* 0x0000000c001e7c02 */ /* 0x000fe20009000f00 */
[----:B------:R-:W-:Y:S01]  /*36b0*/  UIADD3 UR16, UPT, UPT, UR30, 0x280, URZ ;  /* 0x000002801e107890 */ /* 0x000fe2000fffe0ff */
[----:B------:R-:W-:Y:S01]  /*36c0*/  MOV R36, UR10 ;  /* 0x0000000a00247c02 */ /* 0x000fe20008000f00 */
[----:B------:R-:W-:Y:S01]  /*36d0*/  UMOV UR31, UR9 ;  /* 0x00000009001f7c82 */ /* 0x000fe20008000000 */
[----:B------:R-:W-:Y:S01]  /*36e0*/  MOV.SPILL R4, UR23 ;  /* 0x0000001700047c02 */ /* 0x000fe20009000f00 */
[----:B------:R-:W-:Y:S01]  /*36f0*/  UMOV UR12, UR6 ;  /* 0x00000006000c7c82 */ /* 0x000fe20008000000 */
[----:B------:R-:W-:Y:S01]  /*3700*/  UIADD3 UR9, UPT, UPT, UR4, 0xb0, URZ ;  /* 0x000000b004097890 */ /* 0x000fe2000fffe0ff */
[----:B------:R-:W-:Y:S01]  /*3710*/  MOV.SPILL R31, UR13 ;  /* 0x0000000d001f7c02 */ /* 0x000fe20009000f00 */
[----:B------:R-:W-:Y:S01]  /*3720*/  UMOV UR10, UR41 ;  /* 0x00000029000a7c82 */ /* 0x000fe20008000000 */
[----:B------:R-:W-:Y:S01]  /*3730*/  UIADD3 UR6, UPT, UPT, UR4, 0x88, URZ ;  /* 0x0000008804067890 */ /* 0x000fe2000fffe0ff */
[----:B------:R-:W-:Y:S01]  /*3740*/  IMAD.U32 R34, RZ, RZ, UR10 ;  /* 0x0000000aff227e24 */ /* 0x000fe2000f8e00ff */
[----:B------:R-:W-:Y:S01]  /*3750*/  UIADD3 UR8, UPT, UPT, UR30, 0x100, URZ ;  /* 0x000001001e087890 */ /* 0x000fe2000fffe0ff */
[----:B------:R-:W-:Y:S01]  /*3760*/  R2UR.FILL UR23, R4 ;  /* 0x00000000041772ca */ /* 0x000fe200004e0000 */
[----:B------:R-:W-:Y:S01]  /*3770*/  UMOV UR10, UR35 ;  /* 0x00000023000a7c82 */ /* 0x000fe20008000000 */
[----:B------:R-:W-:Y:S01]  /*3780*/  MOV.SPILL R19, UR16 ;  /* 0x0000001000137c02 */ /* 0x000fe20009000f00 */
[----:B------:R-:W-:Y:S01]  /*3790*/  UMOV UR13, UR7 ;  /* 0x00000007000d7c82 */ /* 0x000fe20008000000 */
[----:B------:R-:W-:Y:S01]  /*37a0*/  MOV.SPILL R4, UR11 ;  /* 0x0000000b00047c02 */ /* 0x000fe20009000f00 */
[----:B------:R-:W-:Y:S01]  /*37b0*/  UMOV UR16, UR20 ;  /* 0x0000001400107c82 */ /* 0x000fe20008000000 */
[----:B------:R-:W-:Y:S01]  /*37c0*/  MOV R32, UR10 ;  /* 0x0000000a00207c02 */ /* 0x000fe20008000f00 */
[----:B------:R-:W-:Y:S01]  /*37d0*/  IMAD.U32 R5, RZ, RZ, UR9 ;  /* 0x00000009ff057e24 */ /* 0x000fe2000f8e00ff */
[----:B------:R-:W-:Y:S01]  /*37e0*/  UMOV UR11, 0x80004020 ;  /* 0x80004020000b7882 */ /* 0x000fe20000000000 */
[----:B------:R-:W-:Y:S01]  /*37f0*/  R2UR.FILL UR10, R3 ;  /* 0x00000000030a72ca */ /* 0x000fe200004e0000 */
[----:B------:R-:W-:Y:S01]  /*3800*/  UMOV UR13, 0x40004040 ;  /* 0x40004040000d7882 */ /* 0x000fe20000000000 */
[----:B------:R-:W-:Y:S01]  /*3810*/  UMOV UR15, 0x40004040 ;  /* 0x40004040000f7882 */ /* 0x000fe20000000000 */
[----:B------:R-:W-:Y:S01]  /*3820*/  UMOV UR17, 0x40004040 ;  /* 0x4000404000117882 */ /* 0x000fe20000000000 */
[----:B------:R-:W-:Y:S01]  /*3830*/  MOV R5, UR6 ;  /* 0x0000000600057c02 */ /* 0x000fe20008000f00 */
[----:B------:R-:W-:Y:S01]  /*3840*/  UIADD3 UR6, UPT, UPT, UR4, 0x70, URZ ;  /* 0x0000007004067890 */ /* 0x000fe2000fffe0ff */
[----:B------:R-:W-:Y:S01]  /*3850*/  IMAD.U32 R39, RZ, RZ, UR11 ;  /* 0x0000000bff277e24 */ /* 0x000fe2000f8e00ff */
[----:B------:R-:W-:Y:S01]  /*3860*/  MOV R57, UR13 ;  /* 0x0000000d00397c02 */ /* 0x000fe20008000f00 */
[----:B------:R-:W-:Y:S01]  /*3870*/  IMAD.U32 R37, RZ, RZ, UR11 ;  /* 0x0000000bff257e24 */ /* 0x000fe2000f8e00ff */
[----:B------:R-:W-:Y:S01]  /*3880*/  MOV R52, UR14 ;  /* 0x0000000e00347c02 */ /* 0x000fe20008000f00 */
[----:B------:R-:W-:Y:S01]  /*3890*/  IMAD.U32 R35, RZ, RZ, UR11 ;  /* 0x0000000bff237e24 */ /* 0x000fe2000f8e00ff */
[----:B------:R-:W-:Y:S01]  /*38a0*/  MOV R51, UR17 ;  /* 0x0000001100337c02 */ /* 0x000fe20008000f00 */
[----:B------:R-:W-:Y:S01]  /*38b0*/  IMAD.U32 R33, RZ, RZ, UR11 ;  /* 0x0000000bff217e24 */ /* 0x000fe2000f8e00ff */
[----:B------:R-:W-:Y:S01]  /*38c0*/  MOV.SPILL R28, UR30 ;  /* 0x0000001e001c7c02 */ /* 0x000fe20009000f00 */
[----:B------:R-:W-:Y:S01]  /*38d0*/  IMAD.U32 R56, RZ, RZ, UR12 ;  /* 0x0000000cff387e24 */ /* 0x000fe2000f8e00ff */
[----:B------:R-:W-:Y:S01]  /*38e0*/  R2UR.FILL UR11, R4 ;  /* 0x00000000040b72ca */ /* 0x000fe200004e0000 */
[----:B------:R-:W-:Y:S01]  /*38f0*/  IMAD.U32 R53, RZ, RZ, UR15 ;  /* 0x0000000fff357e24 */ /* 0x000fe2000f8e00ff */
[----:B------:R-:W-:Y:S01]  /*3900*/  R2UR.FILL UR13, R31 ;  /* 0x000000001f0d72ca */ /* 0x000fe200004e0000 */
[----:B------:R-:W-:Y:S01]  /*3910*/  IMAD.U32 R50, RZ, RZ, UR16 ;  /* 0x00000010ff327e24 */ /* 0x000fe2000f8e00ff */
[----:B------:R-:W-:Y:S01]  /*3920*/  R2UR.FILL UR12, R30 ;  /* 0x000000001e0c72ca */ /* 0x000fe200004e0000 */
[----:B------:R-:W-:Y:S01]  /*3930*/  UMOV UR30, UR8 ;  /* 0x00000008001e7c82 */ /* 0x000fe20008000000 */
[----:B------:R-:W-:Y:S01]  /*3940*/  R2UR.FILL UR15, R27 ;  /* 0x000000001b0f72ca */ /* 0x000fe200004e0000 */
[----:B------:R-:W-:Y:S01]  /*3950*/  UMOV UR31, 0x40004040 ;  /* 0x40004040001f7882 */ /* 0x000fe20000000000 */
[----:B------:R-:W-:Y:S01]  /*3960*/  R2UR.FILL UR14, R26 ;  /* 0x000000001a0e72ca */ /* 0x000fe200004e0000 */
[----:B------:R-:W-:Y:S01]  /*3970*/  IMAD.U32 R54, RZ, RZ, UR30 ;  /* 0x0000001eff367e24 */ /* 0x000fe2000f8e00ff */
[----:B------:R-:W-:Y:S01]  /*3980*/  R2UR.FILL UR17, R20 ;  /* 0x00000000141172ca */ /* 0x000fe200004e0000 */
[----:B------:R-:W-:Y:S01]  /*3990*/  IMAD.U32 R55, RZ, RZ, UR31 ;  /* 0x0000001fff377e24 */ /* 0x000fe2000f8e00ff */
[----:B------:R-:W-:Y:S01]  /*39a0*/  R2UR.FILL UR16, R19 ;  /* 0x00000000131072ca */ /* 0x000fe200004e0000 */
[----:B------:R-:W-:Y:S01]  /*39b0*/  UIADD3 UR5, UPT, UPT, UR28, 0x1c0, URZ ;  /* 0x000001c01c057890 */ /* 0x000fe2000fffe0ff */
[----:B------:R-:W-:Y:S01]  /*39c0*/  R2UR.FILL UR31, R29 ;  /* 0x000000001d1f72ca */ /* 0x000fe200004e0000 */
[----:B------:R-:W-:Y:S01]  /*39d0*/  IMAD.U32 R5, RZ, RZ, UR6 ;  /* 0x00000006ff057e24 */ /* 0x000fe2000f8e00ff */
[----:B------:R-:W-:Y:S01]  /*39e0*/  R2UR.FILL UR30, R28 ;  /* 0x000000001c1e72ca */ /* 0x000fe200004e0000 */
[----:B------:R-:W-:Y:S01]  /*39f0*/  UIADD3 UR6, UPT, UPT, UR4, 0x28, URZ ;  /* 0x0000002804067890 */ /* 0x000fe2000fffe0ff */
[----:B------:R-:W-:-:S02]  /*3a00*/  IMAD.U32 R42, RZ, RZ, UR10 ;  /* 0x0000000aff2a7e24 */ /* 0x000fc4000f8e00ff */
[----:B------:R-:W-:Y:S01]  /*3a10*/  HFMA2 R17, -RZ, RZ, 0, 7.62939453125e-06 ;  /* 0x00000080ff117431 */ /* 0x000fe200000001ff */
[----:B------:R-:W-:Y:S01]  /*3a20*/  UMOV UR15, 0x40004040 ;  /* 0x40004040000f7882 */ /* 0x000fe20000000000 */
[----:B------:R-:W-:Y:S01]  /*3a30*/  HFMA2 R9, -RZ, RZ, 0, 7.62939453125e-06 ;  /* 0x00000080ff097431 */ /* 0x000fe200000001ff */
[----:B------:R-:W-:Y:S01]  /*3a40*/  UMOV UR17, 0x40004040 ;  /* 0x4000404000117882 */ /* 0x000fe20000000000 */
[----:B------:R-:W-:Y:S01]  /*3a50*/  UMOV UR13, 0x40004040 ;  /* 0x40004040000d7882 */ /* 0x000fe20000000000 */
[----:B------:R-:W-:Y:S01]  /*3a60*/  UMOV UR11, 0x80004020 ;  /* 0x80004020000b7882 */ /* 0x000fe20000000000 */
[----:B------:R-:W-:Y:S01]  /*3a70*/  UMOV UR10, UR5 ;  /* 0x00000005000a7c82 */ /* 0x000fe20008000000 */
[----:B------:R-:W-:Y:S01]  /*3a80*/  MOV R3, UR6 ;  /* 0x0000000600037c02 */ /* 0x000fe20008000f00 */
[----:B------:R-:W-:Y:S01]  /*3a90*/  IMAD.MOV.U32 R24, RZ, RZ, RZ ;  /* 0x000000ffff187224 */ /* 0x000fe200078e00ff */
[----:B------:R-:W-:Y:S01]  /*3aa0*/  MOV R13, 0x80 ;  /* 0x00000080000d7802 */ /* 0x000fe20000000f00 */
[----:B------:R-:W-:Y:S01]  /*3ab0*/  IMAD.MOV.U32 R23, RZ, RZ, 0x1 ;  /* 0x00000001ff177424 */ /* 0x000fe200078e00ff */
[----:B------:R-:W-:Y:S01]  /*3ac0*/  MOV R5, 0x80 ;  /* 0x0000008000057802 */ /* 0x000fe20000000f00 */
[----:B------:R-:W-:Y:S01]  /*3ad0*/  IMAD.MOV.U32 R22, RZ, RZ, RZ ;  /* 0x000000ffff167224 */ /* 0x000fe200078e00ff */
[----:B------:R-:W-:Y:S01]  /*3ae0*/  MOV R46, UR14 ;  /* 0x0000000e002e7c02 */ /* 0x000fe20008000f00 */
[----:B------:R-:W-:Y:S01]  /*3af0*/  IMAD.MOV.U32 R21, RZ, RZ, RZ ;  /* 0x000000ffff157224 */ /* 0x000fe200078e00ff */
[----:B------:R-:W-:Y:S01]  /*3b00*/  MOV R45, UR13 ;  /* 0x0000000d002d7c02 */ /* 0x000fe20008000f00 */
[----:B------:R-:W-:Y:S01]  /*3b10*/  IMAD.MOV.U32 R18, RZ, RZ, RZ ;  /* 0x000000ffff127224 */ /* 0x000fe200078e00ff */
[----:B------:R-:W-:Y:S01]  /*3b20*/  MOV R40, UR10 ;  /* 0x0000000a00287c02 */ /* 0x000fe20008000f00 */
[----:B------:R-:W-:Y:S01]  /*3b30*/  IMAD.MOV.U32 R16, RZ, RZ, 0x8 ;  /* 0x00000008ff107424 */ /* 0x000fe200078e00ff */
[----:B------:R-:W-:Y:S01]  /*3b40*/  UIADD3 UR19, UPT, UPT, -UR34, UR48, URZ ;  /* 0x0000003022137290 */ /* 0x000fe2000fffe1ff */
[----:B------:R-:W-:Y:S01]  /*3b50*/  IMAD.MOV.U32 R15, RZ, RZ, 0x80 ;  /* 0x00000080ff0f7424 */ /* 0x000fe200078e00ff */
[----:B------:R-:W-:Y:S01]  /*3b60*/  UIADD3 UR66, UPT, UPT, UR37, 0x2, URZ ;  /* 0x0000000225427890 */ /* 0x000fe2000fffe0ff */
        /* <DEDUP_REMOVED lines=10> */
[----:B-1----:R-:W-:Y:S01]  /*3c10*/  IMAD.MOV.U32 R7, RZ, RZ, 0x80 ;  /* 0x00000080ff077424 */ /* 0x002fe200078e00ff */
[----:B------:R-:W-:Y:S01]  /*3c20*/  UIADD3 UR52, UPT, UPT, UR39, 0x200, URZ ;  /* 0x0000020027347890 */ /* 0x000fe2000fffe0ff */
[----:B------:R-:W-:Y:S01]  /*3c30*/  IMAD.MOV.U32 R6, RZ, RZ, 0x30 ;  /* 0x00000030ff067424 */ /* 0x000fe200078e00ff */
[----:B------:R-:W-:Y:S01]  /*3c40*/  UIADD3 UR48, UPT, UPT, UR39, 0x202, URZ ;  /* 0x0000020227307890 */ /* 0x000fe2000fffe0ff */
[----:B------:R-:W-:Y:S01]  /*3c50*/  IMAD.MOV.U32 R4, RZ, RZ, 0x38 ;  /* 0x00000038ff047424 */ /* 0x000fe200078e00ff */
[----:B------:R-:W-:Y:S01]  /*3c60*/  UIADD3 UR44, UPT, UPT, UR39, 0x400, URZ ;  /* 0x00000400272c7890 */ /* 0x000fe2000fffe0ff */
[----:B------:R-:W-:Y:S01]  /*3c70*/  IMAD.MOV.U32 R3, RZ, RZ, 0x80 ;  /* 0x00000080ff037424 */ /* 0x000fe200078e00ff */
[----:B------:R-:W-:Y:S01]  /*3c80*/  UIADD3 UR40, UPT, UPT, UR39, 0x402, URZ ;  /* 0x0000040227287890 */ /* 0x000fe2000fffe0ff */
[----:B------:R-:W-:Y:S01]  /*3c90*/  IMAD.U32 R48, RZ, RZ, UR16 ;  /* 0x00000010ff307e24 */ /* 0x000fe2000f8e00ff */
        /* <DEDUP_REMOVED lines=18> */
[----:B------:R-:W-:Y:S02]  /*3dc0*/  UIADD3 UR74, UPT, UPT, UR28, 0xc0, URZ ;  /* 0x000000c01c4a7890 */ /* 0x000fe4000fffe0ff */
[----:B------:R-:W-:Y:S02]  /*3dd0*/  UIADD3 UR72, UPT, UPT, UR28, 0x100, URZ ;  /* 0x000001001c487890 */ /* 0x000fe4000fffe0ff */
[----:B------:R-:W-:Y:S02]  /*3de0*/  UIADD3 UR70, UPT, UPT, UR28, 0x140, URZ ;  /* 0x000001401c467890 */ /* 0x000fe4000fffe0ff */
[----:B------:R-:W-:Y:S01]  /*3df0*/  UIADD3 UR68, UPT, UPT, UR28, 0x180, URZ ;  /* 0x000001801c447890 */ /* 0x000fe2000fffe0ff */
[----:B------:R-:W-:Y:S01]  /*3e00*/  UMOV UR8, 0x1 ;  /* 0x0000000100087882 */ /* 0x000fe20000000000 */
[----:B------:R-:W-:Y:S01]  /*3e10*/  UMOV UR7, URZ ;  /* 0x000000ff00077c82 */ /* 0x000fe20008000000 */
[----:B------:R-:W-:Y:S01]  /*3e20*/  UMOV UR18, URZ ;  /* 0x000000ff00127c82 */ /* 0x000fe20008000000 */
        /* <DEDUP_REMOVED lines=26> */
[----:B------:R-:W-:-:S05]  /*3fd0*/  UMOV UR21, 0x80004020 ;  /* 0x8000402000157882 */ /* 0x000fca0000000000 */
.L_x_44:
[----:B------:R-:W-:Y:S01]  /*3fe0*/  ULEA UR5, UR8, UR4, 0x3 ;  /* 0x0000000408057291 */ /* 0x000fe2000f8e18ff */
[----:B------:R-:W-:Y:S08]  /*3ff0*/  SHF.L.U32 R20, R22, 0x1f, RZ ;  /* 0x0000001f16147819 */ /* 0x000ff000000006ff */
[----:B-1----:R-:W1:Y:S02]  /*4000*/  SYNCS.PHASECHK.TRANS64.TRYWAIT P0, [UR5], R20 ;  /* 0x00000014ff0075a7 */ /* 0x002e640008001105 */
[----:B-12---:R-:W-:Y:S05]  /*4010*/  @!P0 BRA `(.L_x_39) ;  /* 0x0000006000b48947 */ /* 0x006fea0003800000 */
.L_x_118:
[----:B------:R-:W-:Y:S01]  /*4020*/  UISETP.NE.U32.AND UP0, UPT, UR18, URZ, UPT ;  /* 0x000000ff1200728c */ /* 0x000fe2000bf05070 */
[----:B-1----:R-:W-:Y:S01]  /*4030*/  IMAD.U32 R27, R24, -0x80000000, RZ ;  /* 0x80000000181b7824 */ /* 0x002fe200078e00ff */
[----:B------:R-:W-:Y:S01]  /*4040*/  R2UR UR16, R38 ;  /* 0x00000000261072ca */ /* 0x000fe200000e0000 */
[----:B------:R-:W-:Y:S01]  /*4050*/  UMOV UR9, 0x80004020 ;  /* 0x8000402000097882 */ /* 0x000fe20000000000 */
[----:B------:R-:W-:Y:S01]  /*4060*/  R2UR UR17, R39 ;  /* 0x00000000271172ca */ /* 0x000fe200000e0000 */
[----:B------:R-:W-:Y:S01]  /*4070*/  UMOV UR11, 0x80004020 ;  /* 0x80004020000b7882 */ /* 0x000fe20000000000 */
[----:B------:R-:W-:Y:S01]  /*4080*/  UMOV UR15, 0x80004020 ;  /* 0x80004020000f7882 */ /* 0x000fe20000000000 */
[----:B------:R-:W-:Y:S01]  /*4090*/  UMOV UR13, 0x80004020 ;  /* 0x80004020000d7882 */ /* 0x000fe20000000000 */
[----:B------:R-:W-:Y:S01]  /*40a0*/  UMOV UR6, UR8 ;  /* 0x0000000800067c82 */ /* 0x000fe20008000000 */
[----:B------:R-:W-:Y:S01]  /*40b0*/  IMAD.MOV.U32 R19, RZ, RZ, RZ ;  /* 0x000000ffff137224 */ /* 0x000fe200078e00ff */
[----:B------:R-:W-:Y:S01]  /*40c0*/  UIMAD UR5, UR6, 0x6000, UR4 ;  /* 0x00006000060578a4 */ /* 0x000fe2000f8e0204 */
[----:B------:R-:W-:Y:S01]  /*40d0*/  MOV.SPILL R26, UR21 ;  /* 0x00000015001a7c02 */ /* 0x000fe20009000f00 */
[----:B------:R-:W-:Y:S01]  /*40e0*/  UMOV UR21, 0x8200010 ;  /* 0x0820001000157882 */ /* 0x000fe20000000000 */
[----:B------:R-:W-:Y:S01]  /*40f0*/  MOV.SPILL R20, UR20 ;  /* 0x0000001400147c02 */ /* 0x000fe20009000f00 */
[----:B------:R-:W-:Y:S01]  /*4100*/  UIADD3 UR5, UPT, UPT, UR5, 0x400, URZ ;  /* 0x0000040005057890 */ /* 0x000fe2000fffe0ff */
[C---:B------:R-:W-:Y:S01]  /*4110*/  R2UR UR12, R19.reuse ;  /* 0x00000000130c72ca */ /* 0x040fe200000e0000 */
[----:B------:R-:W-:Y:S02]  /*4120*/  UMOV UR20, 0x0 ;  /* 0x0000000000147882 */ /* 0x000fe40000000000 */
[----:B------:R-:W-:Y:S04]  /*4130*/  USHF.R.U32.HI UR5, URZ, 0x4, UR5 ;  /* 0x00000004ff057899 */ /* 0x000fe80008011605 */
[----:B------:R-:W-:Y:S04]  /*4140*/  ULOP3.LUT UR5, UR5, 0x3fc0, URZ, 0xc0, !UPT ;  /* 0x00003fc005057892 */ /* 0x000fe8000f8ec0ff */
[----:B------:R-:W-:Y:S03]  /*4150*/  ULOP3.LUT UR8, UR5, 0x10000, URZ, 0xfc, !UPT ;  /* 0x0001000005087892 */ /* 0x000fe6000f8efcff */
[C---:B------:R-:W-:Y:S01]  /*4160*/  R2UR UR5, R19.reuse ;  /* 0x00000000130572ca */ /* 0x040fe200000e0000 */
[----:B------:R-:W-:Y:S02]  /*4170*/  UIADD3 UR10, UPT, UPT, UR8, 0x2, URZ ;  /* 0x00000002080a7890 */ /* 0x000fe4000fffe0ff */
[----:B------:R-:W-:Y:S03]  /*4180*/  UIADD3 UR14, UPT, UPT, UR8, 0x200, URZ ;  /* 0x00000200080e7890 */ /* 0x000fe6000fffe0ff */
[----:B------:R1:W-:Y:S02]  /*4190*/  UTCHMMA gdesc[UR16], gdesc[UR8], tmem[UR12], tmem[UR20], idesc[UR21], !UPT ;  /* 0x00ff1408100075ea */ /* 0x0003e4000f80000c */
[----:B-1----:R-:W-:Y:S01]  /*41a0*/  UIADD3 UR12, UPT, UPT, UR8, 0x202, URZ ;  /* 0x00000202080c7890 */ /* 0x002fe2000fffe0ff */
[C---:B------:R-:W-:Y:S02]  /*41b0*/  R2UR UR16, R19.reuse ;  /* 0x00000000131072ca */ /* 0x040fe400000e0000 */
[C---:B------:R-:W-:Y:S11]  /*41c0*/  R2UR UR17, R19.reuse ;  /* 0x00000000131172ca */ /* 0x040ff600000e0000 */
[----:B------:R1:W-:Y:S02]  /*41d0*/  UTCHMMA gdesc[UR66], gdesc[UR10], tmem[UR16], tmem[UR20], idesc[UR21], UPT ;  /* 0x00ff140a420075ea */ /* 0x0003e4000b800010 */
[----:B------:R2:W-:Y:S01]  /*41e0*/  UTCHMMA gdesc[UR64], gdesc[UR14], tmem[UR17], tmem[UR20], idesc[UR21], UPT ;  /* 0x00ff140e400075ea */ /* 0x0005e2000b800011 */
[----:B-1----:R-:W-:Y:S02]  /*41f0*/  UIADD3 UR10, UPT, UPT, UR8, 0x400, URZ ;  /* 0x00000400080a7890 */ /* 0x002fe4000fffe0ff */
[----:B------:R-:W-:Y:S01]  /*4200*/  UIADD3 UR8, UPT, UPT, UR8, 0x402, URZ ;  /* 0x0000040208087890 */ /* 0x000fe2000fffe0ff */
[----:B--2---:R-:W-:Y:S01]  /*4210*/  R2UR.FILL UR21, R26 ;  /* 0x000000001a1572ca */ /* 0x004fe200004e0000 */
[----:B------:R-:W-:Y:S01]  /*4220*/  UMOV UR16, 0x0 ;  /* 0x0000000000107882 */ /* 0x000fe20000000000 */
[----:B------:R-:W-:Y:S01]  /*4230*/  UMOV UR17, 0x8200010 ;  /* 0x0820001000117882 */ /* 0x000fe20000000000 */
[----:B------:R-:W-:Y:S01]  /*4240*/  UMOV UR14, 0x0 ;  /* 0x00000000000e7882 */ /* 0x000fe20000000000 */
[----:B------:R1:W-:Y:S01]  /*4250*/  UTCHMMA gdesc[UR62], gdesc[UR12], tmem[UR5], tmem[UR16], idesc[UR17], UPT ;  /* 0x00ff100c3e0075ea */ /* 0x0003e2000b800005 */
[----:B------:R-:W-:Y:S01]  /*4260*/  UMOV UR15, 0x8200010 ;  /* 0x08200010000f7882 */ /* 0x000fe20000000000 */
[----:B------:R-:W-:Y:S01]  /*4270*/  R2UR.FILL UR20, R20 ;  /* 0x00000000141472ca */ /* 0x000fe200004e0000 */
[----:B------:R-:W-:Y:S01]  /*4280*/  IMAD.MOV.U32 R20, RZ, RZ, 0xe0 ;  /* 0x000000e0ff147424 */ /* 0x000fe200078e00ff */
[C---:B-1----:R-:W-:Y:S01]  /*4290*/  R2UR UR16, R19.reuse ;  /* 0x00000000131072ca */ /* 0x042fe200000e0000 */
[----:B------:R-:W-:Y:S01]  /*42a0*/  UIADD3 UR17, UPT, UPT, UR4, 0x60, URZ ;  /* 0x0000006004117890 */ /* 0x000fe2000fffe0ff */
[----:B------:R-:W-:Y:S01]  /*42b0*/  UMOV UR12, 0x0 ;  /* 0x00000000000c7882 */ /* 0x000fe20000000000 */
[----:B------:R-:W-:Y:S01]  /*42c0*/  UMOV UR13, 0x8200010 ;  /* 0x08200010000d7882 */ /* 0x000fe20000000000 */
[----:B------:R-:W-:Y:S04]  /*42d0*/  UIMAD UR5, UR7, 0x6000, UR4 ;  /* 0x00006000070578a4 */ /* 0x000fe8000f8e0204 */
[----:B------:R-:W-:Y:S05]  /*42e0*/  UIADD3 UR5, UPT, UPT, UR5, 0x400, URZ ;  /* 0x0000040005057890 */ /* 0x000fea000fffe0ff */
[----:B------:R1:W-:Y:S01]  /*42f0*/  UTCHMMA gdesc[UR60], gdesc[UR10], tmem[UR16], tmem[UR14], idesc[UR15], UPT ;  /* 0x00ff0e0a3c0075ea */ /* 0x0003e2000b800010 */
[----:B------:R-:W-:Y:S04]  /*4300*/  USHF.R.U32.HI UR5, URZ, 0x4, UR5 ;  /* 0x00000004ff057899 */ /* 0x000fe80008011605 */
[----:B------:R-:W-:Y:S01]  /*4310*/  ULOP3.LUT UR5, UR5, 0x3fc0, URZ, 0xc0, !UPT ;  /* 0x00003fc005057892 */ /* 0x000fe2000f8ec0ff */
[----:B-1----:R-:W-:Y:S01]  /*4320*/  R2UR UR14, R19 ;  /* 0x00000000130e72ca */ /* 0x002fe200000e0000 */
[----:B------:R-:W-:Y:S11]  /*4330*/  IMAD.MOV.U32 R19, RZ, RZ, 0x160 ;  /* 0x00000160ff137424 */ /* 0x000ff600078e00ff */
[----:B------:R-:W-:Y:S01]  /*4340*/  @!UPT UIADD3 URZ, UPT, UPT, URZ, URZ, URZ ;  /* 0x000000fffffff290 */ /* 0x000fe2000fffe0ff */
[----:B------:R1:W-:Y:S01]  /*4350*/  UTCHMMA gdesc[UR58], gdesc[UR8], tmem[UR14], tmem[UR12], idesc[UR13], UPT ;  /* 0x00ff0c083a0075ea */ /* 0x0003e2000b80000e */
[----:B------:R1:W-:Y:S01]  /*4360*/  UTCBAR [UR17], URZ ;  /* 0x000000ff110073e9 */ /* 0x0003e200080000ff */
[----:B------:R-:W2:Y:S02]  /*4370*/  SYNCS.PHASECHK.TRANS64.TRYWAIT P0, [UR4+0x80], R27 ;  /* 0x0000801bff0075a7 */ /* 0x000ea40008001104 */
[----:B-12---:R-:W-:Y:S05]  /*4380*/  @!P0 BRA `(.L_x_40) ;  /* 0x0000005c00f88947 */ /* 0x006fea0003800000 */
.L_x_120:
[----:B------:R-:W-:Y:S01]  /*4390*/  MOV.SPILL R27, UR20 ;  /* 0x00000014001b7c02 */ /* 0x000fe20009000f00 */
[----:B------:R-:W-:Y:S01]  /*43a0*/  ULOP3.LUT UR8, UR5, 0x2000000, URZ, 0xfc, !UPT ;  /* 0x0200000005087892 */ /* 0x000fe2000f8efcff */
[----:B------:R-:W-:Y:S01]  /*43b0*/  R2UR UR20, R50 ;  /* 0x00000000321472ca */ /* 0x000fe200000e0000 */
[----:B------:R-:W-:Y:S01]  /*43c0*/  UMOV UR14, 0x0 ;  /* 0x00000000000e7882 */ /* 0x000fe20000000000 */
[----:B------:R-:W-:Y:S01]  /*43d0*/  R2UR UR5, R20 ;  /* 0x00000000140572ca */ /* 0x000fe200000e0000 */
[----:B------:R-:W-:Y:S01]  /*43e0*/  UIADD3 UR12, UPT, UPT, UR8, 0x40, URZ ;  /* 0x00000040080c7890 */ /* 0x000fe2000fffe0ff */
[----:B------:R-:W-:Y:S01]  /*43f0*/  R2UR UR10, R19 ;  /* 0x00000000130a72ca */ /* 0x000fe200000e0000 */
[----:B------:R-:W-:Y:S01]  /*4400*/  IMAD.MOV.U32 R20, RZ, RZ, 0xe8 ;  /* 0x000000e8ff147424 */ /* 0x000fe200078e00ff */
[----:B------:R-:W-:Y:S01]  /*4410*/  MOV.SPILL R30, UR23 ;  /* 0x00000017001e7c02 */ /* 0x000fe20009000f00 */
[----:B------:R-:W-:Y:S01]  /*4420*/  IMAD.MOV.U32 R19, RZ, RZ, 0x160 ;  /* 0x00000160ff137424 */ /* 0x000fe200078e00ff */
[----:B-1----:R-:W-:Y:S01]  /*4430*/  MOV.SPILL R29, UR22 ;  /* 0x00000016001d7c02 */ /* 0x002fe20009000f00 */
[----:B------:R-:W-:Y:S01]  /*4440*/  UMOV UR15, 0x8190010 ;  /* 0x08190010000f7882 */ /* 0x000fe20000000000 */
[----:B------:R-:W-:Y:S01]  /*4450*/  R2UR UR16, R20 ;  /* 0x00000000141072ca */ /* 0x000fe200000e0000 */
[----:B------:R-:W-:Y:S01]  /*4460*/  UMOV UR9, 0x80004020 ;  /* 0x8000402000097882 */ /* 0x000fe20000000000 */
[----:B------:R-:W-:Y:S01]  /*4470*/  R2UR UR17, R19 ;  /* 0x00000000131172ca */ /* 0x000fe200000e0000 */
[----:B------:R-:W-:Y:S01]  /*4480*/  UMOV UR13, 0x80004020 ;  /* 0x80004020000d7882 */ /* 0x000fe20000000000 */
[----:B------:R-:W-:Y:S01]  /*4490*/  MOV.SPILL R26, UR19 ;  /* 0x00000013001a7c02 */ /* 0x000fe20009000f00 */
[----:B------:R-:W-:Y:S01]  /*44a0*/  IMAD.MOV.U32 R20, RZ, RZ, 0xf0 ;  /* 0x000000f0ff147424 */ /* 0x000fe200078e00ff */
[----:B------:R-:W-:Y:S01]  /*44b0*/  MOV.SPILL R28, UR21 ;  /* 0x00000015001c7c02 */ /* 0x000fe20009000f00 */
[----:B------:R1:W-:Y:S01]  /*44c0*/  UTCHMMA tmem[UR5], gdesc[UR8], tmem[UR10], tmem[UR14], idesc[UR15], UP0 ;  /* 0x00ff0e08050079ea */ /* 0x0003e2000800000a */
[----:B------:R-:W-:Y:S01]  /*44d0*/  R2UR UR21, R51 ;  /* 0x00000000331572ca */ /* 0x000fe200000e0000 */
[----:B------:R-:W-:Y:S01]  /*44e0*/  UMOV UR22, 0x0 ;  /* 0x0000000000167882 */ /* 0x000fe20000000000 */
[----:B------:R-:W-:Y:S01]  /*44f0*/  UMOV UR23, 0x8190010 ;  /* 0x0819001000177882 */ /* 0x000fe20000000000 */
[----:B------:R-:W-:Y:S01]  /*4500*/  UMOV UR11, 0x80004020 ;  /* 0x80004020000b7882 */ /* 0x000fe20000000000 */
[----:B------:R-:W-:Y:S01]  /*4510*/  UMOV UR18, 0x0 ;  /* 0x0000000000127882 */ /* 0x000fe20000000000 */
[----:B------:R-:W-:Y:S02]  /*4520*/  UMOV UR19, 0x8190010 ;  /* 0x0819001000137882 */ /* 0x000fe40000000000 */
[----:B------:R2:W-:Y:S01]  /*4530*/  UTCHMMA tmem[UR16], gdesc[UR12], tmem[UR17], tmem[UR14], idesc[UR15], UPT ;  /* 0x00ff0e0c100079ea */ /* 0x0005e2000b800011 */
[C---:B-1----:R-:W-:Y:S01]  /*4540*/  R2UR UR5, R19.reuse ;  /* 0x00000000130572ca */ /* 0x042fe200000e0000 */
[----:B------:R-:W-:Y:S01]  /*4550*/  UIADD3 UR10, UPT, UPT, UR8, 0x80, URZ ;  /* 0x00000080080a7890 */ /* 0x000fe2000fffe0ff */
[----:B--2---:R-:W-:Y:S01]  /*4560*/  R2UR UR15, R20 ;  /* 0x00000000140f72ca */ /* 0x004fe200000e0000 */
[----:B------:R-:W-:Y:S01]  /*4570*/  IMAD.MOV.U32 R20, RZ, RZ, 0xf8 ;  /* 0x000000f8ff147424 */ /* 0x000fe200078e00ff */
[----:B------:R-:W-:Y:S01]  /*4580*/  R2UR UR16, R19 ;  /* 0x00000000131072ca */ /* 0x000fe200000e0000 */
[----:B------:R-:W-:Y:S03]  /*4590*/  UIADD3 UR12, UPT, UPT, UR8, 0xc0, URZ ;  /* 0x000000c0080c7890 */ /* 0x000fe6000fffe0ff */
[----:B------:R-:W-:Y:S01]  /*45a0*/  R2UR UR14, R20 ;  /* 0x00000000140e72ca */ /* 0x000fe200000e0000 */
[----:B------:R-:W-:Y:S05]  /*45b0*/  IMAD.MOV.U32 R20, RZ, RZ, 0x100 ;  /* 0x00000100ff147424 */ /* 0x000fea00078e00ff */
[----:B------:R-:W-:Y:S01]  /*45c0*/  R2UR UR9, R20 ;  /* 0x00000000140972ca */ /* 0x000fe200000e0000 */
[----:B------:R1:W-:Y:S01]  /*45d0*/  UTCHMMA tmem[UR15], gdesc[UR10], tmem[UR5], tmem[UR22], idesc[UR23], UPT ;  /* 0x00ff160a0f0079ea */ /* 0x0003e2000b800005 */
[----:B------:R-:W-:Y:S05]  /*45e0*/  IMAD.MOV.U32 R20, RZ, RZ, 0x108 ;  /* 0x00000108ff147424 */ /* 0x000fea00078e00ff */
[----:B------:R2:W-:Y:S01]  /*45f0*/  UTCHMMA tmem[UR14], gdesc[UR12], tmem[UR17], tmem[UR18], idesc[UR19], UPT ;  /* 0x00ff120c0e0079ea */ /* 0x0005e2000b800011 */
[----:B-1----:R-:W-:Y:S01]  /*4600*/  R2UR UR5, R20 ;  /* 0x00000000140572ca */ /* 0x002fe200000e0000 */
[----:B------:R-:W-:Y:S01]  /*4610*/  UIADD3 UR10, UPT, UPT, UR8, 0x100, URZ ;  /* 0x00000100080a7890 */ /* 0x000fe2000fffe0ff */
[----:B------:R-:W-:Y:S01]  /*4620*/  R2UR UR22, R54 ;  /* 0x00000000361672ca */ /* 0x000fe200000e0000 */
[----:B------:R-:W-:Y:S01]  /*4630*/  IMAD.MOV.U32 R20, RZ, RZ, 0x110 ;  /* 0x00000110ff147424 */ /* 0x000fe200078e00ff */
[----:B------:R-:W-:Y:S02]  /*4640*/  R2UR UR23, R55 ;  /* 0x00000000371772ca */ /* 0x000fe400000e0000 */
[----:B--2---:R-:W-:Y:S01]  /*4650*/  R2UR UR14, R19 ;  /* 0x00000000130e72ca */ /* 0x004fe200000e0000 */
[----:B------:R-:W-:Y:S01]  /*4660*/  UIADD3 UR12, UPT, UPT, UR8, 0x140, URZ ;  /* 0x00000140080c7890 */ /* 0x000fe2000fffe0ff */
[----:B------:R-:W-:Y:S01]  /*4670*/  R2UR UR15, R20 ;  /* 0x00000000140f72ca */ /* 0x000fe200000e0000 */
[----:B------:R-:W-:Y:S01]  /*4680*/  IMAD.MOV.U32 R20, RZ, RZ, 0x118 ;  /* 0x00000118ff147424 */ /* 0x000fe200078e00ff */
[----:B------:R-:W-:Y:S01]  /*4690*/  R2UR UR17, R57 ;  /* 0x00000000391172ca */ /* 0x000fe200000e0000 */
[----:B------:R1:W-:Y:S01]  /*46a0*/  UTCHMMA tmem[UR9], gdesc[UR10], tmem[UR16], tmem[UR18], idesc[UR19], UPT ;  /* 0x00ff120a090079ea */ /* 0x0003e2000b800010 */
[----:B------:R-:W-:Y:S07]  /*46b0*/  IMAD.MOV.U32 R19, RZ, RZ, 0xe0 ;  /* 0x000000e0ff137424 */ /* 0x000fee00078e00ff */
[----:B------:R2:W-:Y:S01]  /*46c0*/  UTCHMMA tmem[UR5], gdesc[UR12], tmem[UR14], tmem[UR18], idesc[UR19], UPT ;  /* 0x00ff120c050079ea */ /* 0x0005e2000b80000e */
[----:B-1----:R-:W-:Y:S02]  /*46d0*/  UIADD3 UR10, UPT, UPT, UR8, 0x180, URZ ;  /* 0x00000180080a7890 */ /* 0x002fe4000fffe0ff */
[----:B------:R-:W-:Y:S01]  /*46e0*/  UIADD3 UR8, UPT, UPT, UR8, 0x1c0, URZ ;  /* 0x000001c008087890 */ /* 0x000fe2000fffe0ff */
[----:B------:R-:W-:Y:S01]  /*46f0*/  UMOV UR9, 0x80004020 ;  /* 0x8000402000097882 */ /* 0x000fe20000000000 */
[----:B--2---:R-:W-:Y:S05]  /*4700*/  R2UR UR13, R20 ;  /* 0x00000000140d72ca */ /* 0x004fea00000e0000 */
[----:B------:R1:W-:Y:S01]  /*4710*/  UTCHMMA tmem[UR15], gdesc[UR10], tmem[UR16], tmem[UR18], idesc[UR19], UPT ;  /* 0x00ff120a0f0079ea */ /* 0x0003e2000b800010 */
[C---:B------:R-:W-:Y:S01]  /*4720*/  R2UR UR12, R19.reuse ;  /* 0x00000000130c72ca */ /* 0x040fe200000e0000 */
[----:B------:R-:W-:Y:S04]  /*4730*/  ULEA UR5, UR7, UR4, 0x3 ;  /* 0x0000000407057291 */ /* 0x000fe8000f8e18ff */
[----:B------:R-:W-:Y:S03]  /*4740*/  UIADD3 UR7, UPT, UPT, UR5, 0x10, URZ ;  /* 0x0000001005077890 */ /* 0x000fe6000fffe0ff */
[----:B------:R-:W-:Y:S01]  /*4750*/  R2UR UR5, R19 ;  /* 0x00000000130572ca */ /* 0x000fe200000e0000 */
[----:B------:R2:W-:Y:S05]  /*4760*/  UTCHMMA tmem[UR13], gdesc[UR8], tmem[UR14], tmem[UR18], idesc[UR19], UPT ;  /* 0x00ff12080d0079ea */ /* 0x0005ea000b80000e */
[----:B------:R3:W-:Y:S01]  /*4770*/  UTCBAR [UR7], URZ ;  /* 0x000000ff070073e9 */ /* 0x0007e200080000ff */
[----:B-1----:R-:W-:Y:S02]  /*4780*/  R2UR UR16, R56 ;  /* 0x00000000381072ca */ /* 0x002fe400000e0000 */
[----:B------:R-:W-:Y:S02]  /*4790*/  R2UR UR15, R43 ;  /* 0x000000002b0f72ca */ /* 0x000fe400000e0000 */
[C---:B------:R-:W-:Y:S02]  /*47a0*/  R2UR UR11, R19.reuse ;  /* 0x00000000130b72ca */ /* 0x040fe400000e0000 */
[----:B------:R-:W-:Y:S02]  /*47b0*/  R2UR UR10, R19 ;  /* 0x00000000130a72ca */ /* 0x000fe400000e0000 */
[----:B--2---:R-:W-:Y:S01]  /*47c0*/  R2UR UR14, R42 ;  /* 0x000000002a0e72ca */ /* 0x004fe200000e0000 */
[----:B------:R-:W-:Y:S01]  /*47d0*/  UMOV UR19, 0x8198010 ;  /* 0x0819801000137882 */ /* 0x000fe20000000000 */
[----:B------:R-:W-:Y:S01]  /*47e0*/  R2UR UR8, R52 ;  /* 0x00000000340872ca */ /* 0x000fe200000e0000 */
[----:B------:R1:W-:Y:S01]  /*47f0*/  UTCHMMA gdesc[UR30], gdesc[UR28], tmem[UR12], tmem[UR18], idesc[UR19], !UPT ;  /* 0x00ff121c1e0075ea */ /* 0x0003e2000f80000c */
[----:B------:R-:W-:Y:S01]  /*4800*/  R2UR UR9, R53 ;  /* 0x00000000350972ca */ /* 0x000fe200000e0000 */
[----:B------:R-:W-:Y:S01]  /*4810*/  UMOV UR13, 0x8198010 ;  /* 0x08198010000d7882 */ /* 0x000fe20000000000 */
[----:B---3--:R-:W-:Y:S02]  /*4820*/  R2UR UR7, R19 ;  /* 0x00000000130772ca */ /* 0x008fe400000e0000 */
[----:B-1----:R-:W-:Y:S01]  /*4830*/  R2UR UR18, R48 ;  /* 0x00000000301272ca */ /* 0x002fe200000e0000 */
[----:B------:R-:W-:Y:S01]  /*4840*/  UMOV UR12, 0x0 ;  /* 0x00000000000c7882 */ /* 0x000fe20000000000 */
[----:B------:R-:W-:Y:S03]  /*4850*/  R2UR UR19, R49 ;  /* 0x00000000311372ca */ /* 0x000fe600000e0000 */
[----:B------:R1:W-:Y:S02]  /*4860*/  UTCHMMA gdesc[UR16], gdesc[UR14], tmem[UR11], tmem[UR12], idesc[UR13], UPT ;  /* 0x00ff0c0e100075ea */ /* 0x0003e4000b80000b */
[----:B-1----:R-:W-:Y:S01]  /*4870*/  R2UR UR12, R46 ;  /* 0x000000002e0c72ca */ /* 0x002fe200000e0000 */
[----:B------:R-:W-:Y:S01]  /*4880*/  UMOV UR16, 0x0 ;  /* 0x0000000000107882 */ /* 0x000fe20000000000 */
[----:B------:R-:W-:Y:S01]  /*4890*/  R2UR UR13, R47 ;  /* 0x000000002f0d72ca */ /* 0x000fe200000e0000 */
[----:B------:R-:W-:Y:S01]  /*48a0*/  UMOV UR17, 0x8198010 ;  /* 0x0819801000117882 */ /* 0x000fe20000000000 */
[----:B------:R-:W-:Y:S01]  /*48b0*/  R2UR UR14, R44 ;  /* 0x000000002c0e72ca */ /* 0x000fe200000e0000 */
[----:B------:R1:W-:Y:S01]  /*48c0*/  UTCHMMA gdesc[UR22], gdesc[UR76], tmem[UR10], tmem[UR16], idesc[UR17], UPT ;  /* 0x00ff104c160075ea */ /* 0x0003e2000b80000a */
[----:B------:R-:W-:Y:S01]  /*48d0*/  R2UR UR15, R45 ;  /* 0x000000002d0f72ca */ /* 0x000fe200000e0000 */
[----:B------:R-:W-:Y:S01]  /*48e0*/  UMOV UR11, 0x8198010 ;  /* 0x08198010000b7882 */ /* 0x000fe20000000000 */
[----:B-1----:R-:W-:Y:S01]  /*48f0*/  R2UR UR16, R40 ;  /* 0x00000000281072ca */ /* 0x002fe200000e0000 */
[----:B------:R-:W-:Y:S01]  /*4900*/  UMOV UR22, 0x0 ;  /* 0x0000000000167882 */ /* 0x000fe20000000000 */
[----:B------:R-:W-:Y:S01]  /*4910*/  UMOV UR23, 0x8198010 ;  /* 0x0819801000177882 */ /* 0x000fe20000000000 */
[----:B------:R-:W-:Y:S01]  /*4920*/  UMOV UR10, 0x0 ;  /* 0x00000000000a7882 */ /* 0x000fe20000000000 */
[----:B------:R1:W-:Y:S01]  /*4930*/  UTCHMMA gdesc[UR8], gdesc[UR74], tmem[UR5], tmem[UR22], idesc[UR23], UPT ;  /* 0x00ff164a080075ea */ /* 0x0003e2000b800005 */
[----:B------:R-:W-:Y:S02]  /*4940*/  R2UR UR17, R41 ;  /* 0x00000000291172ca */ /* 0x000fe400000e0000 */
[C---:B-1----:R-:W-:Y:S02]  /*4950*/  R2UR UR9, R19.reuse ;  /* 0x00000000130972ca */ /* 0x042fe400000e0000 */
[----:B------:R-:W-:Y:S02]  /*4960*/  R2UR UR8, R19 ;  /* 0x00000000130872ca */ /* 0x000fe400000e0000 */
[----:B------:R-:W-:Y:S02]  /*4970*/  R2UR.FILL UR23, R30 ;  /* 0x000000001e1772ca */ /* 0x000fe400004e0000 */
[----:B------:R-:W-:Y:S07]  /*4980*/  R2UR.FILL UR22, R29 ;  /* 0x000000001d1672ca */ /* 0x000fee00004e0000 */
[----:B------:R1:W-:Y:S02]  /*4990*/  UTCHMMA gdesc[UR20], gdesc[UR72], tmem[UR9], tmem[UR10], idesc[UR11], UPT ;  /* 0x00ff0a48140075ea */ /* 0x0003e4000b800009 */
[----:B-1----:R-:W-:Y:S01]  /*49a0*/  UMOV UR20, 0x0 ;  /* 0x0000000000147882 */ /* 0x002fe20000000000 */
[----:B------:R-:W-:Y:S01]  /*49b0*/  UMOV UR21, 0x8198010 ;  /* 0x0819801000157882 */ /* 0x000fe20000000000 */
[----:B------:R-:W-:Y:S01]  /*49c0*/  UMOV UR9, 0x8198010 ;  /* 0x0819801000097882 */ /* 0x000fe20000000000 */
[----:B------:R1:W-:Y:S01]  /*49d0*/  UTCHMMA gdesc[UR18], gdesc[UR70], tmem[UR8], tmem[UR20], idesc[UR21], UPT ;  /* 0x00ff1446120075ea */ /* 0x0003e2000b800008 */
[----:B------:R2:W-:Y:S01]  /*49e0*/  UTCHMMA gdesc[UR12], gdesc[UR68], tmem[UR7], tmem[UR10], idesc[UR11], UPT ;  /* 0x00ff0a440c0075ea */ /* 0x0005e2000b800007 */
[----:B-1----:R-:W-:Y:S01]  /*49f0*/  R2UR.FILL UR20, R27 ;  /* 0x000000001b1472ca */ /* 0x002fe200004e0000 */
[----:B--2---:R-:W-:Y:S01]  /*4a00*/  UIADD3 UR12, UPT, UPT, UR4, 0xb0, URZ ;  /* 0x000000b0040c7890 */ /* 0x004fe2000fffe0ff */
[----:B------:R-:W-:Y:S01]  /*4a10*/  IMAD.U32 R27, R23, -0x80000000, RZ ;  /* 0x80000000171b7824 */ /* 0x000fe200078e00ff */
[----:B------:R-:W-:Y:S01]  /*4a20*/  UIADD3 UR11, UPT, UPT, UR4, 0x88, URZ ;  /* 0x00000088040b7890 */ /* 0x000fe2000fffe0ff */
[----:B------:R-:W-:Y:S01]  /*4a30*/  R2UR.FILL UR21, R28 ;  /* 0x000000001c1572ca */ /* 0x000fe200004e0000 */
[----:B------:R-:W-:Y:S01]  /*4a40*/  UMOV UR8, 0x0 ;  /* 0x0000000000087882 */ /* 0x000fe20000000000 */
[----:B------:R-:W-:Y:S01]  /*4a50*/  R2UR.FILL UR19, R26 ;  /* 0x000000001a1372ca */ /* 0x000fe200004e0000 */
[----:B------:R1:W-:Y:S01]  /*4a60*/  UTCHMMA gdesc[UR14], gdesc[UR16], tmem[UR5], tmem[UR8], idesc[UR9], UPT ;  /* 0x00ff08100e0075ea */ /* 0x0003e2000b800005 */
[----:B------:R-:W-:Y:S02]  /*4a70*/  IMAD.U32 R26, R21, -0x80000000, RZ ;  /* 0x80000000151a7824 */ /* 0x000fe400078e00ff */
[----:B------:R1:W-:Y:S02]  /*4a80*/  UTCBAR [UR12], URZ ;  /* 0x000000ff0c0073e9 */ /* 0x0003e400080000ff */
[----:B------:R1:W-:Y:S01]  /*4a90*/  UTCBAR [UR11], URZ ;  /* 0x000000ff0b0073e9 */ /* 0x0003e200080000ff */
[----:B------:R-:W2:Y:S02]  /*4aa0*/  SYNCS.PHASECHK.TRANS64.TRYWAIT P0, [UR4+0x20], R27 ;  /* 0x0000201bff0075a7 */ /* 0x000ea40008001104 */
[----:B-12---:R-:W-:Y:S06]  /*4ab0*/  @!P0 BRA `(.L_x_41) ;  /* 0x00000058004c8947 */ /* 0x006fec0003800000 */
.L_x_122:
[----:B------:R-:W2:Y:S01]  /*4ac0*/  SYNCS.PHASECHK.TRANS64.TRYWAIT P0, [UR4+0xb8], R26 ;  /* 0x0000b81aff0075a7 */ /* 0x000ea20008001104 */
[----:B-1----:R-:W-:Y:S01]  /*4ad0*/  HFMA2 R19, -RZ, RZ, 0, 1.33514404296875e-05 ;  /* 0x000000e0ff137431 */ /* 0x002fe200000001ff */
[----:B--2---:R-:W-:Y:S06]  /*4ae0*/  @!P0 BRA `(.L_x_42) ;  /* 0x0000005800608947 */ /* 0x004fec0003800000 */
.L_x_124:
[----:B------:R-:W-:Y:S01]  /*4af0*/  LOP3.LUT R21, R21, 0x1, RZ, 0x3c, !PT ;  /* 0x0000000115157812 */ /* 0x000fe200078e3cff */
[----:B------:R-:W-:Y:S01]  /*4b00*/  UMOV UR12, 0x0 ;  /* 0x00000000000c7882 */ /* 0x000fe20000000000 */
[----:B------:R-:W-:Y:S01]  /*4b10*/  R2UR UR10, R34 ;  /* 0x00000000220a72ca */ /* 0x000fe200000e0000 */
[----:B------:R-:W-:Y:S01]  /*4b20*/  UMOV UR13, 0x8200010 ;  /* 0x08200010000d7882 */ /* 0x000fe20000000000 */
[----:B------:R-:W-:Y:S01]  /*4b30*/  R2UR UR11, R35 ;  /* 0x00000000230b72ca */ /* 0x000fe200000e0000 */
[----:B-1----:R-:W-:Y:S01]  /*4b40*/  IMAD.U32 R20, R21, -0x80000000, RZ ;  /* 0x8000000015147824 */ /* 0x002fe200078e00ff */
[----:B------:R-:W-:Y:S02]  /*4b50*/  R2UR UR8, R36 ;  /* 0x00000000240872ca */ /* 0x000fe400000e0000 */
[----:B------:R-:W-:Y:S02]  /*4b60*/  R2UR UR9, R37 ;  /* 0x00000000250972ca */ /* 0x000fe400000e0000 */
[----:B------:R-:W-:Y:S01]  /*4b70*/  R2UR UR7, R19 ;  /* 0x00000000130772ca */ /* 0x000fe200000e0000 */
[----:B------:R-:W-:Y:S01]  /*4b80*/  IMAD.MOV.U32 R19, RZ, RZ, 0xe0 ;  /* 0x000000e0ff137424 */ /* 0x000fe200078e00ff */
[----:B------:R-:W-:Y:S04]  /*4b90*/  LOP3.LUT R24, R24, 0x1, RZ, 0x3c, !PT ;  /* 0x0000000118187812 */ /* 0x000fe800078e3cff */
[C---:B------:R-:W-:Y:S07]  /*4ba0*/  R2UR UR5, R19.reuse ;  /* 0x00000000130572ca */ /* 0x040fee00000e0000 */
[----:B------:R1:W-:Y:S02]  /*4bb0*/  UTCHMMA gdesc[UR8], gdesc[UR10], tmem[UR7], tmem[UR12], idesc[UR13], !UPT ;  /* 0x00ff0c0a080075ea */ /* 0x0003e4000f800007 */
[----:B-1----:R-:W-:Y:S01]  /*4bc0*/  UMOV UR8, 0x0 ;  /* 0x0000000000087882 */ /* 0x002fe20000000000 */
[----:B------:R-:W-:Y:S01]  /*4bd0*/  UMOV UR9, 0x8200010 ;  /* 0x0820001000097882 */ /* 0x000fe20000000000 */
[C---:B------:R-:W-:Y:S02]  /*4be0*/  R2UR UR7, R19.reuse ;  /* 0x00000000130772ca */ /* 0x040fe400000e0000 */
[----:B------:R1:W-:Y:S01]  /*4bf0*/  UTCHMMA gdesc[UR56], gdesc[UR54], tmem[UR5], tmem[UR8], idesc[UR9], UPT ;  /* 0x00ff0836380075ea */ /* 0x0003e2000b800005 */
[----:B------:R-:W-:Y:S01]  /*4c00*/  UMOV UR10, 0x0 ;  /* 0x00000000000a7882 */ /* 0x000fe20000000000 */
[----:B------:R-:W-:Y:S01]  /*4c10*/  UMOV UR11, 0x8200010 ;  /* 0x08200010000b7882 */ /* 0x000fe20000000000 */
[C---:B-1----:R-:W-:Y:S02]  /*4c20*/  R2UR UR9, R19.reuse ;  /* 0x00000000130972ca */ /* 0x042fe400000e0000 */
[----:B------:R-:W-:Y:S11]  /*4c30*/  R2UR UR8, R19 ;  /* 0x00000000130872ca */ /* 0x000ff600000e0000 */
[----:B------:R-:W-:Y:S02]  /*4c40*/  UTCHMMA gdesc[UR52], gdesc[UR50], tmem[UR9], tmem[UR10], idesc[UR11], UPT ;  /* 0x00ff0a32340075ea */ /* 0x000fe4000b800009 */
[----:B------:R-:W-:Y:S01]  /*4c50*/  UTCHMMA gdesc[UR48], gdesc[UR46], tmem[UR8], tmem[UR12], idesc[UR13], UPT ;  /* 0x00ff0c2e300075ea */ /* 0x000fe2000b800008 */
[----:B------:R1:W-:Y:S01]  /*4c60*/  UTCHMMA gdesc[UR44], gdesc[UR42], tmem[UR7], tmem[UR10], idesc[UR11], UPT ;  /* 0x00ff0a2a2c0075ea */ /* 0x0003e2000b800007 */
[----:B------:R2:W-:Y:S01]  /*4c70*/  UTCHMMA gdesc[UR40], gdesc[UR38], tmem[UR5], tmem[UR12], idesc[UR13], UPT ;  /* 0x00ff0c26280075ea */ /* 0x0005e2000b800005 */
[----:B-1----:R-:W-:Y:S09]  /*4c80*/  UIADD3 UR10, UPT, UPT, UR4, 0x70, URZ ;  /* 0x00000070040a7890 */ /* 0x002ff2000fffe0ff */
[----:B------:R2:W-:Y:S01]  /*4c90*/  UTCBAR [UR10], URZ ;  /* 0x000000ff0a0073e9 */ /* 0x0005e200080000ff */
[----:B------:R-:W1:Y:S02]  /*4ca0*/  SYNCS.PHASECHK.TRANS64.TRYWAIT P0, [UR4+0x68], R20 ;  /* 0x00006814ff0075a7 */ /* 0x000e640008001104 */
[----:B-12---:R-:W-:Y:S05]  /*4cb0*/  @!P0 BRA `(.L_x_43) ;  /* 0x0000005800088947 */ /* 0x006fea0003800000 */
.L_x_126:
[----:B------:R-:W-:Y:S01]  /*4cc0*/  R2UR UR8, R32 ;  /* 0x00000000200872ca */ /* 0x000fe200000e0000 */
[----:B------:R-:W-:Y:S01]  /*4cd0*/  UMOV UR10, 0x0 ;  /* 0x00000000000a7882 */ /* 0x000fe20000000000 */
        /* <DEDUP_REMOVED lines=8> */
[----:B------:R-:W-:Y:S01]  /*4d60*/  LOP3.LUT R23, R23, 0x1, RZ, 0x3c, !PT ;  /* 0x0000000117177812 */ /* 0x000fe200078e3cff */
[----:B------:R-:W-:Y:S01]  /*4d70*/  UMOV UR17, 0x8190010 ;  /* 0x0819001000117882 */ /* 0x000fe20000000000 */
[----:B------:R-:W-:Y:S01]  /*4d80*/  UMOV UR13, 0x8190010 ;  /* 0x08190010000d7882 */ /* 0x000fe20000000000 */
[----:B------:R-:W-:Y:S01]  /*4d90*/  UIADD3 UR19, UPT, UPT, UR19, 0x1, URZ ;  /* 0x0000000113137890 */ /* 0x000fe2000fffe0ff */
[----:B------:R-:W-:Y:S05]  /*4da0*/  UMOV UR18, 0x1 ;  /* 0x0000000100127882 */ /* 0x000fea0000000000 */
[----:B------:R2:W-:Y:S02]  /*4db0*/  UTCHMMA tmem[UR7], gdesc[UR8], tmem[UR12], tmem[UR10], idesc[UR11], UPT ;  /* 0x00ff0a08070079ea */ /* 0x0005e4000b80000c */
[----:B--2---:R-:W-:Y:S01]  /*4dc0*/  R2UR UR11, R15 ;  /* 0x000000000f0b72ca */ /* 0x004fe200000e0000 */
[----:B------:R-:W-:Y:S01]  /*4dd0*/  UMOV UR12, 0x0 ;  /* 0x00000000000c7882 */ /* 0x000fe20000000000 */
[----:B------:R-:W-:Y:S02]  /*4de0*/  R2UR UR8, R16 ;  /* 0x00000000100872ca */ /* 0x000fe400000e0000 */
[----:B------:R-:W-:Y:S02]  /*4df0*/  R2UR UR10, R13 ;  /* 0x000000000d0a72ca */ /* 0x000fe400000e0000 */
[----:B------:R-:W-:Y:S02]  /*4e00*/  R2UR UR9, R14 ;  /* 0x000000000e0972ca */ /* 0x000fe400000e0000 */
[----:B------:R-:W-:Y:S07]  /*4e10*/  R2UR UR7, R10 ;  /* 0x000000000a0772ca */ /* 0x000fee00000e0000 */
[----:B------:R2:W-:Y:S04]  /*4e20*/  UTCHMMA tmem[UR8], gdesc[UR36], tmem[UR11], tmem[UR14], idesc[UR15], UPT ;  /* 0x00ff0e24080079ea */ /* 0x0005e8000b80000b */
[----:B------:R3:W-:Y:S01]  /*4e30*/  UTCHMMA tmem[UR9], gdesc[UR34], tmem[UR10], tmem[UR14], idesc[UR15], UPT ;  /* 0x00ff0e22090079ea */ /* 0x0007e2000b80000a */
[----:B--2---:R-:W-:Y:S02]  /*4e40*/  R2UR UR8, R8 ;  /* 0x00000000080872ca */ /* 0x004fe400000e0000 */
[----:B------:R-:W-:Y:S02]  /*4e50*/  R2UR UR11, R3 ;  /* 0x00000000030b72ca */ /* 0x000fe400000e0000 */
[----:B---3--:R-:W-:Y:S02]  /*4e60*/  R2UR UR15, R11 ;  /* 0x000000000b0f72ca */ /* 0x008fe400000e0000 */
[----:B------:R-:W-:Y:S02]  /*4e70*/  R2UR UR14, R9 ;  /* 0x00000000090e72ca */ /* 0x000fe400000e0000 */
[----:B------:R-:W-:Y:S02]  /*4e80*/  R2UR UR10, R6 ;  /* 0x00000000060a72ca */ /* 0x000fe400000e0000 */
[----:B------:R-:W-:Y:S07]  /*4e90*/  R2UR UR9, R4 ;  /* 0x00000000040972ca */ /* 0x000fee00000e0000 */
[----:B------:R2:W-:Y:S02]  /*4ea0*/  UTCHMMA tmem[UR5], gdesc[UR32], tmem[UR15], tmem[UR16], idesc[UR17], UPT ;  /* 0x00ff1020050079ea */ /* 0x0005e4000b80000f */
[----:B------:R3:W-:Y:S01]  /*4eb0*/  UTCHMMA tmem[UR7], gdesc[UR26], tmem[UR14], tmem[UR12], idesc[UR13], UPT ;  /* 0x00ff0c1a070079ea */ /* 0x0007e2000b80000e */
[----:B--2---:R-:W-:Y:S01]  /*4ec0*/  UIADD3 UR5, UPT, UPT, UR6, 0x1, URZ ;  /* 0x0000000106057890 */ /* 0x004fe2000fffe0ff */
[----:B---3--:R-:W-:Y:S01]  /*4ed0*/  R2UR UR13, R7 ;  /* 0x00000000070d72ca */ /* 0x008fe200000e0000 */
[----:B------:R-:W-:Y:S02]  /*4ee0*/  UMOV UR14, 0x0 ;  /* 0x00000000000e7882 */ /* 0x000fe40000000000 */
[----:B------:R-:W-:Y:S01]  /*4ef0*/  UISETP.NE.AND UP0, UPT, UR5, 0x2, UPT ;  /* 0x000000020500788c */ /* 0x000fe2000bf05270 */
[----:B------:R-:W-:Y:S01]  /*4f00*/  R2UR UR12, R5 ;  /* 0x00000000050c72ca */ /* 0x000fe200000e0000 */
[----:B------:R-:W-:Y:S02]  /*4f10*/  UMOV UR15, 0x8190010 ;  /* 0x08190010000f7882 */ /* 0x000fe40000000000 */
[----:B------:R-:W-:Y:S06]  /*4f20*/  USEL UR7, URZ, 0x1, UP0 ;  /* 0x00000001ff077887 */ /* 0x000fec0008000000 */
[----:B------:R-:W-:Y:S01]  /*4f30*/  LOP3.LUT R22, R22, UR7, RZ, 0x3c, !PT ;  /* 0x0000000716167c12 */ /* 0x000fe2000f8e3cff */
[----:B------:R2:W-:Y:S01]  /*4f40*/  UTCHMMA tmem[UR8], gdesc[UR24], tmem[UR13], tmem[UR16], idesc[UR17], UPT ;  /* 0x00ff1018080079ea */ /* 0x0005e2000b80000d */
[----:B------:R-:W-:Y:S02]  /*4f50*/  UMOV UR7, UR6 ;  /* 0x0000000600077c82 */ /* 0x000fe40008000000 */
[----:B------:R-:W-:Y:S01]  /*4f60*/  UTCHMMA tmem[UR10], gdesc[UR22], tmem[UR12], tmem[UR14], idesc[UR15], UPT ;  /* 0x00ff0e160a0079ea */ /* 0x000fe2000b80000c */
[----:B------:R3:W-:Y:S01]  /*4f70*/  UTCHMMA tmem[UR9], gdesc[UR20], tmem[UR11], tmem[UR16], idesc[UR17], UPT ;  /* 0x00ff1014090079ea */ /* 0x0007e2000b80000b */
[----:B--2---:R-:W-:Y:S02]  /*4f80*/  USEL UR8, UR5, URZ, UP0 ;  /* 0x000000ff05087287 */ /* 0x004fe40008000000 */
[----:B------:R-:W-:Y:S02]  /*4f90*/  UISETP.NE.AND UP0, UPT, UR19, -0x1, UPT ;  /* 0xffffffff1300788c */ /* 0x000fe4000bf05270 */
[----:B---3--:R-:W-:Y:S09]  /*4fa0*/  UIADD3 UR16, UPT, UPT, UR4, 0x28, URZ ;  /* 0x0000002804107890 */ /* 0x008ff2000fffe0ff */
[----:B------:R2:W-:Y:S01]  /*4fb0*/  UTCBAR [UR16], URZ ;  /* 0x000000ff100073e9 */ /* 0x0005e200080000ff */
[----:B------:R-:W-:Y:S05]  /*4fc0*/  BRA.U UP0, `(.L_x_44) ;  /* 0xfffffff100047547 */ /* 0x000fea000b83ffff */
.L_x_38:
[----:B------:R-:W-:Y:S01]  /*4fd0*/  UIADD3 UR5, UPT, UPT, UR4, 0x60, URZ ;  /* 0x0000006004057890 */ /* 0x000fe2000fffe0ff */
[----:B------:R-:W-:Y:S01]  /*4fe0*/  HFMA2 R4, -RZ, RZ, -0.0 , 0 ;  /* 0x80000000ff047431 */ /* 0x000fe200000001ff */
[----:B------:R-:W-:-:S07]  /*4ff0*/  UIADD3 UR7, UPT, UPT, UR4, 0x90, URZ ;  /* 0x0000009004077890 */ /* 0x000fce000fffe0ff */
[----:B------:R3:W-:Y:S01]  /*5000*/  UTCBAR [UR5], URZ ;  /* 0x000000ff050073e9 */ /* 0x0007e200080000ff */
[----:B------:R-:W5:Y:S02]  /*5010*/  SYNCS.PHASECHK.TRANS64.TRYWAIT P0, [UR4+0xa0], R4 ;  /* 0x0000a004ff0075a7 */ /* 0x000f640008001104 */
[----:B---3-5:R-:W-:Y:S05]  /*5020*/  @!P0 BRA `(.L_x_45) ;  /* 0x00000054004c8947 */ /* 0x028fea0003800000 */
.L_x_128:
[----:B------:R3:W-:Y:S01]  /*5030*/  UTCBAR [UR7], URZ ;  /* 0x000000ff070073e9 */ /* 0x0007e200080000ff */
[----:B------:R-:W5:Y:S01]  /*5040*/  SYNCS.PHASECHK.TRANS64.TRYWAIT P0, [UR4+0xa8], R4 ;  /* 0x0000a804ff0075a7 */ /* 0x000f620008001104 */
[----:B------:R-:W-:Y:S01]  /*5050*/  SHF.L.U32 R6, R24, 0x1f, RZ ;  /* 0x0000001f18067819 */ /* 0x000fe200000006ff */
[----:B---3-5:R-:W-:Y:S06]  /*5060*/  @!P0 BRA `(.L_x_46) ;  /* 0x00000054005c8947 */ /* 0x028fec0003800000 */
.L_x_130:
[----:B------:R-:W3:Y:S01]  /*5070*/  SYNCS.PHASECHK.TRANS64.TRYWAIT P0, [UR4+0x80], R6 ;  /* 0x00008006ff0075a7 */ /* 0x000ee20008001104 */
[----:B------:R-:W-:Y:S01]  /*5080*/  IMAD.MOV.U32 R4, RZ, RZ, 0x160 ;  /* 0x00000160ff047424 */ /* 0x000fe200078e00ff */
[----:B------:R-:W-:Y:S01]  /*5090*/  UIMAD UR5, UR6, 0x6000, UR4 ;  /* 0x00006000060578a4 */ /* 0x000fe2000f8e0204 */
[----:B-1----:R-:W-:Y:S01]  /*50a0*/  IMAD.MOV.U32 R3, RZ, RZ, 0x160 ;  /* 0x00000160ff037424 */ /* 0x002fe200078e00ff */
[----:B------:R-:W-:Y:S01]  /*50b0*/  UISETP.NE.U32.AND UP0, UPT, UR18, URZ, UPT ;  /* 0x000000ff1200728c */ /* 0x000fe2000bf05070 */
[----:B------:R-:W-:Y:S01]  /*50c0*/  IMAD.MOV.U32 R5, RZ, RZ, 0xe0 ;  /* 0x000000e0ff057424 */ /* 0x000fe200078e00ff */
[----:B----4-:R-:W-:Y:S01]  /*50d0*/  R2UR UR14, R4 ;  /* 0x00000000040e72ca */ /* 0x010fe200000e0000 */
[----:B------:R-:W-:Y:S01]  /*50e0*/  IMAD.MOV.U32 R4, RZ, RZ, 0xe8 ;  /* 0x000000e8ff047424 */ /* 0x000fe200078e00ff */
[C---:B------:R-:W-:Y:S01]  /*50f0*/  R2UR UR17, R3.reuse ;  /* 0x00000000031172ca */ /* 0x040fe200000e0000 */
[----:B------:R-:W-:Y:S01]  /*5100*/  UIADD3 UR5, UPT, UPT, UR5, 0x400, URZ ;  /* 0x0000040005057890 */ /* 0x000fe2000fffe0ff */
        /* <DEDUP_REMOVED lines=8> */
[C---:B------:R-:W-:Y:S01]  /*5190*/  R2UR UR51, R4.reuse ;  /* 0x00000000043372ca */ /* 0x040fe200000e0000 */
[----:B------:R-:W-:Y:S01]  /*51a0*/  USHF.R.U32.HI UR5, URZ, 0x4, UR5 ;  /* 0x00000004ff057899 */ /* 0x000fe20008011605 */
[----:B------:R-:W-:Y:S01]  /*51b0*/  R2UR UR54, R4 ;  /* 0x00000000043672ca */ /* 0x000fe200000e0000 */
[----:B------:R-:W-:Y:S01]  /*51c0*/  IMAD.MOV.U32 R4, RZ, RZ, 0x108 ;  /* 0x00000108ff047424 */ /* 0x000fe200078e00ff */
[----:B------:R-:W-:Y:S01]  /*51d0*/  R2UR UR19, R5 ;  /* 0x00000000051372ca */ /* 0x000fe200000e0000 */
[----:B------:R-:W-:Y:S01]  /*51e0*/  IMAD.MOV.U32 R5, RZ, RZ, 0x100 ;  /* 0x00000100ff057424 */ /* 0x000fe200078e00ff */
[C---:B------:R-:W-:Y:S01]  /*51f0*/  R2UR UR60, R3.reuse ;  /* 0x00000000033c72ca */ /* 0x040fe200000e0000 */
[----:B------:R-:W-:Y:S01]  /*5200*/  ULOP3.LUT UR5, UR5, 0x3fc0, URZ, 0xc0, !UPT ;  /* 0x00003fc005057892 */ /* 0x000fe2000f8ec0ff */
[----:B------:R-:W-:Y:S01]  /*5210*/  R2UR UR59, R4 ;  /* 0x00000000043b72ca */ /* 0x000fe200000e0000 */
[----:B------:R-:W-:Y:S01]  /*5220*/  IMAD.MOV.U32 R4, RZ, RZ, 0x110 ;  /* 0x00000110ff047424 */ /* 0x000fe200078e00ff */
[C---:B------:R-:W-:Y:S01]  /*5230*/  R2UR UR67, R3.reuse ;  /* 0x00000000034372ca */ /* 0x040fe200000e0000 */
[----:B------:R-:W-:Y:S01]  /*5240*/  UMOV UR44, 0x0 ;  /* 0x00000000002c7882 */ /* 0x000fe20000000000 */
[----:B------:R-:W-:Y:S01]  /*5250*/  R2UR UR65, R3 ;  /* 0x00000000034172ca */ /* 0x000fe200000e0000 */
[----:B------:R-:W-:Y:S01]  /*5260*/  IMAD.MOV.U32 R3, RZ, RZ, 0xe0 ;  /* 0x000000e0ff037424 */ /* 0x000fe200078e00ff */
[----:B------:R-:W-:Y:S01]  /*5270*/  R2UR UR66, R4 ;  /* 0x00000000044272ca */ /* 0x000fe200000e0000 */
[----:B------:R-:W-:Y:S01]  /*5280*/  IMAD.MOV.U32 R4, RZ, RZ, 0x118 ;  /* 0x00000118ff047424 */ /* 0x000fe200078e00ff */
[----:B------:R-:W-:Y:S01]  /*5290*/  R2UR UR53, R5 ;  /* 0x00000000053572ca */ /* 0x000fe200000e0000 */
[----:B------:R-:W-:Y:S01]  /*52a0*/  UMOV UR45, 0x8190010 ;  /* 0x08190010002d7882 */ /* 0x000fe20000000000 */
[----:B------:R-:W-:Y:S01]  /*52b0*/  UMOV UR68, 0x0 ;  /* 0x0000000000447882 */ /* 0x000fe20000000000 */
[----:B------:R-:W-:Y:S01]  /*52c0*/  UMOV UR69, 0x8190010 ;  /* 0x0819001000457882 */ /* 0x000fe20000000000 */
[----:B------:R-:W-:Y:S01]  /*52d0*/  R2UR UR64, R4 ;  /* 0x00000000044072ca */ /* 0x000fe200000e0000 */
[----:B------:R-:W-:Y:S01]  /*52e0*/  IMAD.MOV.U32 R4, RZ, RZ, 0xe0 ;  /* 0x000000e0ff047424 */ /* 0x000fe200078e00ff */
[----:B------:R-:W-:Y:S01]  /*52f0*/  UMOV UR70, 0x0 ;  /* 0x0000000000467882 */ /* 0x000fe20000000000 */
[----:B------:R-:W-:Y:S01]  /*5300*/  UMOV UR71, 0x8190010 ;  /* 0x0819001000477882 */ /* 0x000fe20000000000 */
[----:B------:R-:W-:Y:S01]  /*5310*/  UMOV UR72, 0x0 ;  /* 0x0000000000487882 */ /* 0x000fe20000000000 */
[----:B------:R-:W-:Y:S01]  /*5320*/  UMOV UR73, 0x8190010 ;  /* 0x0819001000497882 */ /* 0x000fe20000000000 */
[----:B------:R-:W-:Y:S01]  /*5330*/  UMOV UR74, 0x0 ;  /* 0x00000000004a7882 */ /* 0x000fe20000000000 */
[----:B------:R-:W-:Y:S01]  /*5340*/  UMOV UR75, 0x8190010 ;  /* 0x08190010004b7882 */ /* 0x000fe20000000000 */
[----:B------:R-:W-:Y:S01]  /*5350*/  UIADD3 UR50, UPT, UPT, UR4, 0x98, URZ ;  /* 0x0000009804327890 */ /* 0x000fe2000fffe0ff */
[C---:B------:R-:W-:Y:S01]  /*5360*/  R2UR UR63, R3.reuse ;  /* 0x00000000033f72ca */ /* 0x040fe200000e0000 */
[----:B------:R-:W-:Y:S01]  /*5370*/  UIADD3 UR42, UPT, UPT, UR28, 0x40, URZ ;  /* 0x000000401c2a7890 */ /* 0x000fe2000fffe0ff */
[----:B------:R-:W-:Y:S01]  /*5380*/  R2UR UR62, R4 ;  /* 0x00000000043e72ca */ /* 0x000fe200000e0000 */
[----:B------:R-:W-:Y:S01]  /*5390*/  UIADD3 UR40, UPT, UPT, UR30, 0x80, URZ ;  /* 0x000000801e287890 */ /* 0x000fe2000fffe0ff */
        /* <DEDUP_REMOVED lines=11> */
[----:B------:R-:W-:Y:S01]  /*5450*/  ULOP3.LUT UR5, UR5, 0x2000000, URZ, 0xfc, !UPT ;  /* 0x0200000005057892 */ /* 0x000fe2000f8efcff */
[----:B---3--:R-:W-:Y:S11]  /*5460*/  @!P0 BRA `(.L_x_47) ;  /* 0x00000050007c8947 */ /* 0x008ff60003800000 */
.L_x_132:
[----:B------:R-:W-:Y:S01]  /*5470*/  UMOV UR8, UR5 ;  /* 0x0000000500087c82 */ /* 0x000fe20008000000 */
[----:B------:R-:W-:Y:S01]  /*5480*/  UMOV UR9, 0x80004020 ;  /* 0x8000402000097882 */ /* 0x000fe20000000000 */
[----:B------:R-:W-:Y:S01]  /*5490*/  UIADD3 UR10, UPT, UPT, UR5, 0x40, URZ ;  /* 0x00000040050a7890 */ /* 0x000fe2000fffe0ff */
[----:B------:R3:W-:Y:S01]  /*54a0*/  UTCHMMA tmem[UR7], gdesc[UR8], tmem[UR14], tmem[UR44], idesc[UR45], UP0 ;  /* 0x00ff2c08070079ea */ /* 0x0007e2000800000e */
[----:B------:R-:W-:Y:S01]  /*54b0*/  UIADD3 UR12, UPT, UPT, UR5, 0x80, URZ ;  /* 0x00000080050c7890 */ /* 0x000fe2000fffe0ff */
[----:B------:R-:W-:Y:S01]  /*54c0*/  IMAD.MOV.U32 R4, RZ, RZ, 0xe0 ;  /* 0x000000e0ff047424 */ /* 0x000fe200078e00ff */
[----:B------:R-:W-:Y:S01]  /*54d0*/  UMOV UR11, 0x80004020 ;  /* 0x80004020000b7882 */ /* 0x000fe20000000000 */
[----:B------:R-:W-:Y:S01]  /*54e0*/  UMOV UR13, 0x80004020 ;  /* 0x80004020000d7882 */ /* 0x000fe20000000000 */
[----:B-1----:R-:W-:Y:S01]  /*54f0*/  IMAD.MOV.U32 R3, RZ, RZ, 0xe0 ;  /* 0x000000e0ff037424 */ /* 0x002fe200078e00ff */
[----:B------:R-:W-:Y:S01]  /*5500*/  UIADD3 UR46, UPT, UPT, UR4, 0xb0, URZ ;  /* 0x000000b0042e7890 */ /* 0x000fe2000fffe0ff */
[C---:B------:R-:W-:Y:S01]  /*5510*/  R2UR UR58, R4.reuse ;  /* 0x00000000043a72ca */ /* 0x040fe200000e0000 */
[----:B------:R1:W-:Y:S01]  /*5520*/  UTCHMMA tmem[UR15], gdesc[UR10], tmem[UR17], tmem[UR68], idesc[UR69], UPT ;  /* 0x00ff440a0f0079ea */ /* 0x0003e2000b800011 */
[----:B------:R-:W-:Y:S01]  /*5530*/  R2UR UR56, R4 ;  /* 0x00000000043872ca */ /* 0x000fe200000e0000 */
[----:B------:R4:W-:Y:S01]  /*5540*/  UTCHMMA tmem[UR19], gdesc[UR12], tmem[UR21], tmem[UR70], idesc[UR71], UPT ;  /* 0x00ff460c130079ea */ /* 0x0009e2000b800015 */
[C---:B------:R-:W-:Y:S01]  /*5550*/  R2UR UR57, R3.reuse ;  /* 0x00000000033972ca */ /* 0x040fe200000e0000 */
[----:B------:R-:W-:Y:S01]  /*5560*/  UIADD3 UR18, UPT, UPT, UR30, 0x380, URZ ;  /* 0x000003801e127890 */ /* 0x000fe2000fffe0ff */
[C---:B------:R-:W-:Y:S01]  /*5570*/  R2UR UR55, R3.reuse ;  /* 0x00000000033772ca */ /* 0x040fe200000e0000 */
[----:B--2---:R-:W-:Y:S01]  /*5580*/  UIADD3 UR16, UPT, UPT, UR28, 0x1c0, URZ ;  /* 0x000001c01c107890 */ /* 0x004fe2000fffe0ff */
[----:B------:R-:W-:Y:S01]  /*5590*/  R2UR UR52, R3 ;  /* 0x00000000033472ca */ /* 0x000fe200000e0000 */
        /* <DEDUP_REMOVED lines=9> */
[----:B---3--:R-:W-:Y:S01]  /*5630*/  UIADD3 UR8, UPT, UPT, UR5, 0xc0, URZ ;  /* 0x000000c005087890 */ /* 0x008fe2000fffe0ff */
[----:B------:R-:W-:Y:S01]  /*5640*/  IMAD.MOV.U32 R3, RZ, RZ, 0x1 ;  /* 0x00000001ff037424 */ /* 0x000fe200078e00ff */
[----:B------:R-:W-:Y:S01]  /*5650*/  ULEA UR45, UR6, UR4, 0x3 ;  /* 0x00000004062d7291 */ /* 0x000fe2000f8e18ff */
[----:B------:R-:W-:Y:S01]  /*5660*/  LOP3.LUT R6, R25, 0xffff, RZ, 0xc0, !PT ;  /* 0x0000ffff19067812 */ /* 0x000fe200078ec0ff */
[----:B------:R-:W-:Y:S01]  /*5670*/  UIADD3 UR6, UPT, UPT, UR5, 0x100, URZ ;  /* 0x0000010005067890 */ /* 0x000fe2000fffe0ff */
[----:B------:R-:W-:Y:S01]  /*5680*/  IMAD.MOV.U32 R5, RZ, RZ, 0xffff ;  /* 0x0000ffffff057424 */ /* 0x000fe200078e00ff */
[----:B------:R-:W-:Y:S01]  /*5690*/  UIADD3 UR44, UPT, UPT, UR4, 0x88, URZ ;  /* 0x00000088042c7890 */ /* 0x000fe2000fffe0ff */
[----:B------:R-:W-:Y:S01]  /*56a0*/  SHF.R.U32.HI R6, RZ, 0x5, R6 ;  /* 0x00000005ff067819 */ /* 0x000fe20000011606 */
[----:B-1----:R-:W-:Y:S01]  /*56b0*/  UIADD3 UR10, UPT, UPT, UR5, 0x140, URZ ;  /* 0x00000140050a7890 */ /* 0x002fe2000fffe0ff */
[----:B------:R1:W-:Y:S01]  /*56c0*/  UTCHMMA tmem[UR49], gdesc[UR8], tmem[UR51], tmem[UR72], idesc[UR73], UPT ;  /* 0x00ff4808310079ea */ /* 0x0003e2000b800033 */
[----:B------:R-:W2:Y:S01]  /*56d0*/  S2UR UR68, SR_CgaCtaId ;  /* 0x00000000004479c3 */ /* 0x000ea20000008800 */
[----:B------:R-:W-:Y:S01]  /*56e0*/  UIADD3 UR4, UPT, UPT, UR5, 0x1c0, URZ ;  /* 0x000001c005047890 */ /* 0x000fe2000fffe0ff */
[----:B------:R-:W-:Y:S01]  /*56f0*/  IMAD.MOV.U32 R4, RZ, RZ, 0x1 ;  /* 0x00000001ff047424 */ /* 0x000fe200078e00ff */
[----:B------:R-:W-:Y:S01]  /*5700*/  UMOV UR7, 0x80004020 ;  /* 0x8000402000077882 */ /* 0x000fe20000000000 */
[----:B------:R-:W-:Y:S01]  /*5710*/  UMOV UR14, 0x0 ;  /* 0x00000000000e7882 */ /* 0x000fe20000000000 */
[----:B------:R-:W-:Y:S01]  /*5720*/  UMOV UR15, 0x8190010 ;  /* 0x08190010000f7882 */ /* 0x000fe20000000000 */
[----:B------:R3:W-:Y:S01]  /*5730*/  UTCHMMA tmem[UR53], gdesc[UR6], tmem[UR54], tmem[UR74], idesc[UR75], UPT ;  /* 0x00ff4a06350079ea */ /* 0x0007e2000b800036 */
[----:B------:R5:W-:Y:S01]  /*5740*/  UTCHMMA tmem[UR59], gdesc[UR10], tmem[UR60], tmem[UR14], idesc[UR15], UPT ;  /* 0x00ff0e0a3b0079ea */ /* 0x000be2000b80003c */
[----:B----4-:R-:W-:Y:S01]  /*5750*/  UMOV UR70, 0x0 ;  /* 0x0000000000467882 */ /* 0x010fe20000000000 */
[----:B------:R-:W-:Y:S01]  /*5760*/  UMOV UR71, 0x8190010 ;  /* 0x0819001000477882 */ /* 0x000fe20000000000 */
[----:B------:R-:W-:Y:S01]  /*5770*/  UMOV UR21, 0x40004040 ;  /* 0x4000404000157882 */ /* 0x000fe20000000000 */
[----:B------:R-:W-:Y:S01]  /*5780*/  UMOV UR12, UR48 ;  /* 0x00000030000c7c82 */ /* 0x000fe20008000000 */
[----:B------:R-:W-:Y:S01]  /*5790*/  UMOV UR13, 0x40004040 ;  /* 0x40004040000d7882 */ /* 0x000fe20000000000 */
[----:B------:R-:W-:Y:S01]  /*57a0*/  ELECT P0, URZ, PT ;  /* 0x0000000000ff782f */ /* 0x000fe20003800000 */
[----:B------:R-:W-:Y:S01]  /*57b0*/  VIADD R7, R6, 0x10 ;  /* 0x0000001006077836 */ /* 0x000fe20000000000 */
[----:B------:R-:W-:Y:S01]  /*57c0*/  UMOV UR76, 0x0 ;  /* 0x00000000004c7882 */ /* 0x000fe20000000000 */
[----:B------:R-:W-:Y:S01]  /*57d0*/  UMOV UR77, 0x8198010 ;  /* 0x08198010004d7882 */ /* 0x000fe20000000000 */
[----:B------:R-:W-:Y:S01]  /*57e0*/  UMOV UR17, 0x80004020 ;  /* 0x8000402000117882 */ /* 0x000fe20000000000 */
[----:B------:R-:W-:Y:S01]  /*57f0*/  UMOV UR19, 0x40004040 ;  /* 0x4000404000137882 */ /* 0x000fe20000000000 */
[----:B------:R-:W-:Y:S01]  /*5800*/  SHF.L.U32 R6, R5, R6, RZ ;  /* 0x0000000605067219 */ /* 0x000fe200000006ff */
[----:B------:R-:W-:Y:S01]  /*5810*/  UVIRTCOUNT.DEALLOC.SMPOOL 0x80 ;  /* 0x000000800000784c */ /* 0x000fe20000000000 */
[----:B------:R-:W-:Y:S01]  /*5820*/  SHF.L.U32 R7, R4, R7, RZ ;  /* 0x0000000704077219 */ /* 0x000fe200000006ff */
[----:B-1----:R-:W-:-:S03]  /*5830*/  UIADD3 UR8, UPT, UPT, UR5, 0x180, URZ ;  /* 0x0000018005087890 */ /* 0x002fc6000fffe0ff */
[----:B------:R-:W-:Y:S01]  /*5840*/  LOP3.LUT R6, R7, R6, RZ, 0xfc, !PT ;  /* 0x0000000607067212 */ /* 0x000fe200078efcff */
[----:B------:R-:W-:Y:S01]  /*5850*/  UMOV UR72, 0x0 ;  /* 0x0000000000487882 */ /* 0x000fe20000000000 */
[----:B------:R-:W-:Y:S01]  /*5860*/  UMOV UR73, 0x8190010 ;  /* 0x0819001000497882 */ /* 0x000fe20000000000 */
[----:B------:R-:W-:Y:S01]  /*5870*/  UMOV UR5, 0x80004020 ;  /* 0x8000402000057882 */ /* 0x000fe20000000000 */
[----:B------:R-:W-:Y:S01]  /*5880*/  @P0 PRMT R8, R3, 0x7610, R8 ;  /* 0x0000761003080816 */ /* 0x000fe20000000008 */
[----:B---3--:R-:W-:Y:S01]  /*5890*/  UMOV UR74, 0x0 ;  /* 0x00000000004a7882 */ /* 0x008fe20000000000 */
[----:B------:R-:W-:Y:S01]  /*58a0*/  UMOV UR75, 0x8198010 ;  /* 0x08198010004b7882 */ /* 0x000fe20000000000 */
[----:B------:R1:W-:Y:S01]  /*58b0*/  UTCHMMA tmem[UR66], gdesc[UR8], tmem[UR67], tmem[UR72], idesc[UR73], UPT ;  /* 0x00ff4808420079ea */ /* 0x0003e2000b800043 */
[----:B------:R3:W-:Y:S01]  /*58c0*/  UTCHMMA tmem[UR64], gdesc[UR4], tmem[UR65], tmem[UR70], idesc[UR71], UPT ;  /* 0x00ff4604400079ea */ /* 0x0007e2000b800041 */
[----:B------:R4:W-:Y:S01]  /*58d0*/  UTCBAR [UR50], URZ ;  /* 0x000000ff320073e9 */ /* 0x0009e200080000ff */
[----:B------:R-:W-:Y:S01]  /*58e0*/  UIADD3 UR7, UPT, UPT, UR45, 0x10, URZ ;  /* 0x000000102d077890 */ /* 0x000fe2000fffe0ff */
[----:B------:R4:W-:Y:S01]  /*58f0*/  UTCHMMA gdesc[UR30], gdesc[UR28], tmem[UR63], tmem[UR74], idesc[UR75], !UPT ;  /* 0x00ff4a1c1e0075ea */ /* 0x0009e2000f80003f */
[----:B-----5:R-:W-:Y:S01]  /*5900*/  UMOV UR10, 0x0 ;  /* 0x00000000000a7882 */ /* 0x020fe20000000000 */
[----:B------:R-:W-:Y:S01]  /*5910*/  UMOV UR11, 0x8198010 ;  /* 0x08198010000b7882 */ /* 0x000fe20000000000 */
[----:B------:R-:W-:Y:S01]  /*5920*/  UMOV UR14, UR47 ;  /* 0x0000002f000e7c82 */ /* 0x000fe20008000000 */
[----:B------:R-:W-:Y:S01]  /*5930*/  UMOV UR15, 0x80004020 ;  /* 0x80004020000f7882 */ /* 0x000fe20000000000 */
[----:B------:R-:W-:Y:S01]  /*5940*/  LOP3.LUT R5, R6, 0xffff, RZ, 0xc0, !PT ;  /* 0x0000ffff06057812 */ /* 0x000fe200078ec0ff */
[----:B-1----:R-:W-:Y:S01]  /*5950*/  UMOV UR73, 0x8198010 ;  /* 0x0819801000497882 */ /* 0x002fe20000000000 */
[----:B---3--:R-:W-:Y:S01]  /*5960*/  UMOV UR71, 0x8198010 ;  /* 0x0819801000477882 */ /* 0x008fe20000000000 */
[----:B------:R4:W-:Y:S01]  /*5970*/  UTCHMMA gdesc[UR40], gdesc[UR42], tmem[UR62], tmem[UR72], idesc[UR73], UPT ;  /* 0x00ff482a280075ea */ /* 0x0009e2000b80003e */
[----:B------:R4:W-:Y:S01]  /*5980*/  UTCHMMA gdesc[UR36], gdesc[UR38], tmem[UR61], tmem[UR70], idesc[UR71], UPT ;  /* 0x00ff4626240075ea */ /* 0x0009e2000b80003d */
[----:B------:R4:W-:Y:S01]  /*5990*/  UTCHMMA gdesc[UR32], gdesc[UR34], tmem[UR58], tmem[UR10], idesc[UR11], UPT ;  /* 0x00ff0a22200075ea */ /* 0x0009e2000b80003a */
[----:B------:R4:W-:Y:S01]  /*59a0*/  UTCHMMA gdesc[UR24], gdesc[UR26], tmem[UR57], tmem[UR74], idesc[UR75], UPT ;  /* 0x00ff4a1a180075ea */ /* 0x0009e2000b800039 */
[----:B------:R4:W-:Y:S01]  /*59b0*/  UTCHMMA gdesc[UR20], gdesc[UR22], tmem[UR56], tmem[UR72], idesc[UR73], UPT ;  /* 0x00ff4816140075ea */ /* 0x0009e2000b800038 */
[----:B------:R4:W-:Y:S01]  /*59c0*/  UTCHMMA gdesc[UR12], gdesc[UR14], tmem[UR55], tmem[UR70], idesc[UR71], UPT ;  /* 0x00ff460e0c0075ea */ /* 0x0009e2000b800037 */
[----:B------:R4:W-:Y:S01]  /*59d0*/  UTCHMMA gdesc[UR18], gdesc[UR16], tmem[UR52], tmem[UR76], idesc[UR77], UPT ;  /* 0x00ff4c10120075ea */ /* 0x0009e2000b800034 */
[----:B------:R4:W-:Y:S01]  /*59e0*/  UTCBAR [UR46], URZ ;  /* 0x000000ff2e0073e9 */ /* 0x0009e200080000ff */
[----:B------:R4:W-:Y:S01]  /*59f0*/  UTCBAR [UR7], URZ ;  /* 0x000000ff070073e9 */ /* 0x0009e200080000ff */
[----:B------:R4:W-:Y:S01]  /*5a00*/  UTCBAR [UR44], URZ ;  /* 0x000000ff2c0073e9 */ /* 0x0009e200080000ff */
[----:B------:R-:W-:-:S02]  /*5a10*/  UMOV UR4, 0x40 ;  /* 0x0000004000047882 */ /* 0x000fc40000000000 */
[----:B--2---:R-:W-:-:S09]  /*5a20*/  ULEA UR4, UR68, UR4, 0x18 ;  /* 0x0000000444047291 */ /* 0x004fd2000f8ec0ff */
[----:B------:R-:W-:Y:S01]  /*5a30*/  @P0 STS.U8 [UR4], R8 ;  /* 0x00000008ff000988 */ /* 0x000fe20008000004 */
[----:B------:R-:W-:Y:S06]  /*5a40*/  BAR.SYNC.DEFER_BLOCKING 0x5, 0x1a0 ;  /* 0x0146800000007b1d */ /* 0x000fec0000010000 */
[----:B------:R-:W-:Y:S01]  /*5a50*/  NOP ;  /* 0x0000000000007918 */ /* 0x000fe20000000000 */
[----:B------:R-:W-:Y:S02]  /*5a60*/  UMOV UR4, 0x50 ;  /* 0x0000005000047882 */ /* 0x000fe40000000000 */
[----:B------:R-:W-:-:S09]  /*5a70*/  ULEA UR6, UR68, UR4, 0x18 ;  /* 0x0000000444067291 */ /* 0x000fd2000f8ec0ff */
[----:B------:R-:W1:Y:S02]  /*5a80*/  LDS R3, [UR6] ;  /* 0x00000006ff037984 */ /* 0x000e640008000800 */
[----:B-1----:R-:W-:-:S04]  /*5a90*/  LOP3.LUT R4, R6, 0xffff, R3, 0x80, !PT ;  /* 0x0000ffff06047812 */ /* 0x002fc800078e8003 */
[----:B------:R-:W-:-:S13]  /*5aa0*/  ISETP.NE.AND P0, PT, R4, R5, PT ;  /* 0x000000050400720c */ /* 0x000fda0003f05270 */
[----:B----4-:R-:W-:Y:S05]  /*5ab0*/  @P0 BRA `(.L_x_48) ;  /* 0x0000000000500947 */ /* 0x010fea0003800000 */
[----:B------:R-:W-:Y:S02]  /*5ac0*/  SHF.R.U32.HI R3, RZ, 0x10, R3 ;  /* 0x00000010ff037819 */ /* 0x000fe40000011603 */
[----:B------:R-:W-:-:S04]  /*5ad0*/  SHF.R.U32.HI R4, RZ, 0x10, R6 ;  /* 0x00000010ff047819 */ /* 0x000fc80000011606 */
[----:B------:R-:W-:-:S04]  /*5ae0*/  LOP3.LUT R3, R3, R4, RZ, 0xc0, !PT ;  /* 0x0000000403037212 */ /* 0x000fc800078ec0ff */
[----:B------:R-:W-:-:S13]  /*5af0*/  ISETP.NE.AND P0, PT, R3, R4, PT ;  /* 0x000000040300720c */ /* 0x000fda0003f05270 */
[----:B------:R-:W-:Y:S05]  /*5b00*/  @P0 BRA `(.L_x_49) ;  /* 0x0000000000300947 */ /* 0x000fea0003800000 */
[----:B------:R-:W-:Y:S01]  /*5b10*/  R2UR UR4, R6 ;  /* 0x00000000060472ca */ /* 0x000fe200000e0000 */
[----:B------:R-:W1:-:S12]  /*5b20*/  S2R R4, SR_LANEID ;  /* 0x0000000000047919 */ /* 0x000e580000000000 */
[----:B------:R-:W-:-:S03]  /*5b30*/  ULOP3.LUT UR5, URZ, UR4, URZ, 0x33, !UPT ;  /* 0x00000004ff057292 */ /* 0x000fc6000f8e33ff */
[----:B------:R-:W-:Y:S02]  /*5b40*/  VOTEU.ANY UR4, UPT, PT ;  /* 0x0000000000047886 */ /* 0x000fe400038e0100 */
[----:B------:R-:W-:Y:S01]  /*5b50*/  UFLO.U32 UR4, UR4 ;  /* 0x00000004000472bd */ /* 0x000fe200080e0000 */
[----:B------:R-:W-:-:S04]  /*5b60*/  IMAD.U32 R3, RZ, RZ, UR5 ;  /* 0x00000005ff037e24 */ /* 0x000fc8000f8e00ff */
[----:B------:R-:W2:Y:S02]  /*5b70*/  REDUX UR7, R3 ;  /* 0x00000000030773c4 */ /* 0x000ea40000000000 */
[----:B------:R3:W-:Y:S01]  /*5b80*/  UTCATOMSWS.AND URZ, UR5 ;  /* 0x0000000500ff79e3 */ /* 0x0007e20008000000 */
[----:B-1----:R-:W-:Y:S01]  /*5b90*/  ISETP.EQ.U32.AND P0, PT, R4, UR4, PT ;  /* 0x0000000404007c0c */ /* 0x002fe2000bf02070 */
[----:B--2---:R-:W-:-:S12]  /*5ba0*/  IMAD.U32 R4, RZ, RZ, UR7 ;  /* 0x00000007ff047e24 */ /* 0x004fd8000f8e00ff */
[----:B------:R3:W-:Y:S01]  /*5bb0*/  @P0 ATOMS.AND RZ, [UR6], R4 ;  /* 0x00000004ffff098c */ /* 0x0007e2000a800006 */
[----:B------:R-:W-:Y:S05]  /*5bc0*/  BRA `(.L_x_50) ;  /* 0x0000000000147947 */ /* 0x000fea0003800000 */
.L_x_49:
[----:B------:R-:W-:Y:S02]  /*5bd0*/  MOV R4, 0x5bf0 ;  /* 0x00005bf000047802 */ /* 0x000fe40000000f00 */
[----:B------:R-:W-:Y:S05]  /*5be0*/  CALL.REL.NOINC `($__internal_0_$__cuda_sm10x_tcgen05_guardrail_trap_col_being_dealloced_not_returned_by_alloc) ;  /* 0x0000004c00987944 */ /* 0x000fea0003c00000 */
[----:B------:R-:W-:Y:S05]  /*5bf0*/  BRA `(.L_x_50) ;  /* 0x0000000000087947 */ /* 0x000fea0003800000 */
.L_x_48:
[----:B------:R-:W-:Y:S02]  /*5c00*/  MOV R4, 0x5c20 ;  /* 0x00005c2000047802 */ /* 0x000fe40000000f00 */
[----:B------:R-:W-:Y:S05]  /*5c10*/  CALL.REL.NOINC `($__internal_2_$__cuda_sm10x_tcgen05_guardrail_trap_unallocated_columns_being_dealloced) ;  /* 0x0000004c00a47944 */ /* 0x000fea0003c00000 */
.L_x_50:
[----:B------:R-:W-:Y:S01]  /*5c20*/  NOP ;  /* 0x0000000000007918 */ /* 0x000fe20000000000 */
[----:B------:R-:W-:Y:S05]  /*5c30*/  BRA `(.L_x_11) ;  /* 0x0000000000087947 */ /* 0x000fea0003800000 */
.L_x_9:
[----:B------:R-:W-:-:S08]  /*5c40*/  NOP ;  /* 0x0000000000007918 */ /* 0x000fd00000000000 */
[----:B------:R-:W1:-:S00]  /*5c50*/  USETMAXREG.DEALLOC.CTAPOOL 0x18 ;  /* 0x00000018000079c8 */ /* 0x000e4000080e0500 */
.L_x_11:
[----:B-1----:R-:W-:-:S13]  /*5c60*/  R2UR UR4, R2 ;  /* 0x00000000020472ca */ /* 0x002fda00000e0000 */
[----:B------:R-:W-:-:S04]  /*5c70*/  UIADD3 UR4, UPT, UPT, UR4, -0x4, URZ ;  /* 0xfffffffc04047890 */ /* 0x000fc8000fffe0ff */
[----:B------:R-:W-:-:S09]  /*5c80*/  UISETP.GT.U32.AND UP0, UPT, UR4, 0x7, UPT ;  /* 0x000000070400788c */ /* 0x000fd2000bf04070 */
[----:B------:R-:W-:Y:S05]  /*5c90*/  BRA.U UP0, `(.L_x_51) ;  /* 0x0000003100dc7547 */ /* 0x000fea000b800000 */
.L_x_52:
[----:B------:R-:W-:-:S08]  /*5ca0*/  NOP ;  /* 0x0000000000007918 */ /* 0x000fd00000000000 */
[----:B------:R-:W1:Y:S02]  /*5cb0*/  USETMAXREG.TRY_ALLOC.CTAPOOL UP0, 0x90 ;  /* 0x00000090000079c8 */ /* 0x000e640008000600 */
[----:B-1----:R-:W-:Y:S05]  /*5cc0*/  BRA.U !UP0, `(.L_x_52) ;  /* 0xfffffffd08f47547 */ /* 0x002fea000b83ffff */
[----:B------:R-:W1:Y:S01]  /*5cd0*/  S2UR UR10, SR_CTAID.X ;  /* 0x00000000000a79c3 */ /* 0x000e620000002500 */
[----:B------:R-:W4:Y:S01]  /*5ce0*/  LDCU UR9, c[0x0][0x380] ;  /* 0x00007000ff0977ac */ /* 0x000f220008000800 */
[----:B------:R-:W5:Y:S01]  /*5cf0*/  LDCU UR11, c[0x0][0x38c] ;  /* 0x00007180ff0b77ac */ /* 0x000f620008000800 */
[----:B----4-:R-:W-:Y:S02]  /*5d00*/  UIADD3 UR8, UPT, UPT, UR9, -0x1, URZ ;  /* 0xffffffff09087890 */ /* 0x010fe4000fffe0ff */
[----:B------:R-:W-:Y:S02]  /*5d10*/  UIADD3 UR6, UPT, UPT, -UR9, URZ, URZ ;  /* 0x000000ff09067290 */ /* 0x000fe4000fffe1ff */
[----:B------:R-:W-:Y:S02]  /*5d20*/  USHF.R.S32.HI UR4, URZ, 0x1f, UR8 ;  /* 0x0000001fff047899 */ /* 0x000fe40008011408 */
[----:B-1----:R-:W-:Y:S02]  /*5d30*/  ULEA UR10, UR10, UR9, 0x7 ;  /* 0x000000090a0a7291 */ /* 0x002fe4000f8e38ff */
[----:B------:R-:W-:-:S02]  /*5d40*/  USHF.R.S32.HI UR7, URZ, 0x1f, UR6 ;  /* 0x0000001fff077899 */ /* 0x000fc40008011406 */
[----:B---3-5:R-:W-:Y:S02]  /*5d50*/  UIADD3 UR5, UPT, UPT, UR10, -UR11, URZ ;  /* 0x8000000b0a057290 */ /* 0x028fe4000fffe0ff */
[----:B------:R-:W-:Y:S02]  /*5d60*/  ULEA.HI UR6, UR4, UR8, URZ, 0x7 ;  /* 0x0000000804067291 */ /* 0x000fe4000f8f38ff */
[----:B------:R-:W-:Y:S02]  /*5d70*/  USHF.R.S32.HI UR4, URZ, 0x1f, UR5 ;  /* 0x0000001fff047899 */ /* 0x000fe40008011405 */
[----:B------:R-:W-:Y:S02]  /*5d80*/  ULEA.HI UR7, UR7, -UR9, URZ, 0x7 ;  /* 0x8000000907077291 */ /* 0x000fe4000f8f38ff */
[----:B------:R-:W-:Y:S02]  /*5d90*/  ULEA.HI UR4, UR4, UR5, URZ, 0x7 ;  /* 0x0000000504047291 */ /* 0x000fe4000f8f38ff */
[----:B------:R-:W-:-:S02]  /*5da0*/  UISETP.GT.AND UP1, UPT, UR9, URZ, UPT ;  /* 0x000000ff0900728c */ /* 0x000fc4000bf24270 */
[----:B------:R-:W-:Y:S02]  /*5db0*/  USHF.R.S32.HI UR5, URZ, 0x7, UR7 ;  /* 0x00000007ff057899 */ /* 0x000fe40008011407 */
[----:B------:R-:W-:Y:S02]  /*5dc0*/  USHF.R.S32.HI UR4, URZ, 0x7, UR4 ;  /* 0x00000007ff047899 */ /* 0x000fe40008011404 */
[----:B------:R-:W-:Y:S02]  /*5dd0*/  ULEA.HI.SX32 UR6, UR6, 0x1, 0x19 ;  /* 0x0000000106067891 */ /* 0x000fe4000f8fcaff */
[----:B------:R-:W-:Y:S02]  /*5de0*/  UIADD3 UR5, UPT, UPT, -UR5, URZ, URZ ;  /* 0x000000ff05057290 */ /* 0x000fe4000fffe1ff */
[----:B------:R-:W-:-:S04]  /*5df0*/  UISETP.LT.AND UP0, UPT, URZ, UR4, UPT ;  /* 0x00000004ff00728c */ /* 0x000fc8000bf01270 */
[----:B------:R-:W-:Y:S01]  /*5e00*/  USEL UR7, URZ, UR4, !UP0 ;  /* 0x00000004ff077287 */ /* 0x000fe2000c000000 */
[----:B------:R-:W-:-:S03]  /*5e10*/  @!UP1 UMOV UR6, UR5 ;  /* 0x0000000500069c82 */ /* 0x000fc60008000000 */
[----:B------:R-:W-:-:S04]  /*5e20*/  UIADD3 UR4, UPT, UPT, UR6, -UR7, URZ ;  /* 0x8000000706047290 */ /* 0x000fc8000fffe0ff */
[----:B------:R-:W-:Y:S01]  /*5e30*/  UISETP.GE.AND UP0, UPT, UR4, 0x1, UPT ;  /* 0x000000010400788c */ /* 0x000fe2000bf06270 */
[----:B------:R-:W-:Y:S08]  /*5e40*/  BAR.SYNC.DEFER_BLOCKING 0x5, 0x1a0 ;  /* 0x0146800000007b1d */ /* 0x000ff00000010000 */
[----:B------:R-:W-:Y:S05]  /*5e50*/  BRA.U !UP0, `(.L_x_53) ;  /* 0x0000002108007547 */ /* 0x000fea000b800000 */
[----:B------:R-:W1:Y:S01]  /*5e60*/  S2R R2, SR_CTAID.X ;  /* 0x0000000000027919 */ /* 0x000e620000002500 */
[----:B------:R-:W3:Y:S01]  /*5e70*/  S2UR UR8, SR_CgaCtaId ;  /* 0x00000000000879c3 */ /* 0x000ee20000008800 */
[----:B------:R-:W-:Y:S01]  /*5e80*/  LOP3.LUT R4, R0, 0x7f, RZ, 0xc0, !PT ;  /* 0x0000007f00047812 */ /* 0x000fe200078ec0ff */
[----:B--2---:R-:W-:Y:S01]  /*5e90*/  IMAD.U32 R3, RZ, RZ, UR11 ;  /* 0x0000000bff037e24 */ /* 0x004fe2000f8e00ff */
[----:B------:R-:W2:Y:S01]  /*5ea0*/  S2R R103, SR_TID.X ;  /* 0x0000000000677919 */ /* 0x000ea20000002100 */
[----:B------:R-:W-:Y:S01]  /*5eb0*/  SHF.R.U32.HI R106, RZ, 0x2, R0 ;  /* 0x00000002ff6a7819 */ /* 0x000fe20000011600 */
[----:B------:R-:W-:Y:S01]  /*5ec0*/  IMAD.U32 R102, RZ, RZ, UR7 ;  /* 0x00000007ff667e24 */ /* 0x000fe2000f8e00ff */
[----:B------:R-:W-:Y:S01]  /*5ed0*/  UMOV UR17, 0x400 ;  /* 0x0000040000117882 */ /* 0x000fe20000000000 */
[----:B------:R-:W-:Y:S01]  /*5ee0*/  IADD3 R3, PT, PT, -R3, UR10, R4 ;  /* 0x0000000a03037c10 */ /* 0x000fe2000fffe104 */
[----:B------:R-:W4:Y:S01]  /*5ef0*/  S2UR UR5, SR_CgaCtaId ;  /* 0x00000000000579c3 */ /* 0x000f220000008800 */
[----:B------:R-:W-:Y:S01]  /*5f00*/  IMAD.MOV.U32 R99, RZ, RZ, 0x1 ;  /* 0x00000001ff637424 */ /* 0x000fe200078e00ff */
[----:B------:R-:W-:Y:S01]  /*5f10*/  UMOV UR4, 0x400 ;  /* 0x0000040000047882 */ /* 0x000fe20000000000 */
[----:B------:R-:W-:Y:S01]  /*5f20*/  IMAD.MOV.U32 R98, RZ, RZ, 0x1 ;  /* 0x00000001ff627424 */ /* 0x000fe200078e00ff */
[----:B------:R-:W-:Y:S01]  /*5f30*/  UIADD3 UR15, UPT, UPT, -UR6, UR7, URZ ;  /* 0x00000007060f7290 */ /* 0x000fe2000fffe1ff */
[----:B------:R-:W-:Y:S01]  /*5f40*/  UMOV UR14, 0x1 ;  /* 0x00000001000e7882 */ /* 0x000fe20000000000 */
[----:B------:R-:W-:Y:S01]  /*5f50*/  UMOV UR13, URZ ;  /* 0x000000ff000d7c82 */ /* 0x000fe20008000000 */
[----:B------:R-:W-:Y:S01]  /*5f60*/  UMOV UR16, URZ ;  /* 0x000000ff00107c82 */ /* 0x000fe20008000000 */
[----:B------:R-:W5:Y:S01]  /*5f70*/  LDCU UR10, c[0x0][0x7d4] ;  /* 0x0000fa80ff0a77ac */ /* 0x000f620008000800 */
[----:B------:R-:W-:Y:S01]  /*5f80*/  UMOV UR12, URZ ;  /* 0x000000ff000c7c82 */ /* 0x000fe20008000000 */
[----:B---3--:R-:W-:-:S03]  /*5f90*/  ULEA UR17, UR8, UR17, 0x18 ;  /* 0x0000001108117291 */ /* 0x008fc6000f8ec0ff */
[----:B------:R-:W-:Y:S01]  /*5fa0*/  UMOV UR8, URZ ;  /* 0x000000ff00087c82 */ /* 0x000fe20008000000 */
[----:B-1----:R-:W-:Y:S01]  /*5fb0*/  IMAD R2, R2, 0x80, R4 ;  /* 0x0000008002027824 */ /* 0x002fe200078e0204 */
[----:B------:R-:W-:Y:S01]  /*5fc0*/  LOP3.LUT R4, R106, 0x20, RZ, 0xc0, !PT ;  /* 0x000000206a047812 */ /* 0x000fe200078ec0ff */
[----:B----4-:R-:W-:Y:S01]  /*5fd0*/  ULEA UR4, UR5, UR4, 0x18 ;  /* 0x0000000405047291 */ /* 0x010fe2000f8ec0ff */
[----:B--2---:R-:W-:Y:S02]  /*5fe0*/  IMAD R106, R103, 0x10000, R106 ;  /* 0x00010000676a7824 */ /* 0x004fe400078e026a */
[----:B------:R-:W-:Y:S01]  /*5ff0*/  IADD3 R100, PT, PT, -R2, UR11, RZ ;  /* 0x0000000b02647c10 */ /* 0x000fe2000fffe1ff */
[----:B------:R-:W-:Y:S01]  /*6000*/  IMAD.IADD R5, R3, 0x1, -R4 ;  /* 0x0000000103057824 */ /* 0x000fe200078e0a04 */
[----:B------:R-:W-:Y:S02]  /*6010*/  SHF.R.U32.HI R3, RZ, 0x3, R103 ;  /* 0x00000003ff037819 */ /* 0x000fe40000011667 */
[----:B------:R-:W-:Y:S01]  /*6020*/  LOP3.LUT R106, R106, 0x600020, RZ, 0xc0, !PT ;  /* 0x006000206a6a7812 */ /* 0x000fe200078ec0ff */
[----:B------:R-:W-:Y:S01]  /*6030*/  IMAD R102, R102, -0x80, R5 ;  /* 0xffffff8066667824 */ /* 0x000fe200078e0205 */
[----:B------:R-:W-:-:S02]  /*6040*/  LOP3.LUT R3, R3, 0x10, RZ, 0xc0, !PT ;  /* 0x0000001003037812 */ /* 0x000fc400078ec0ff */
[----:B------:R-:W-:Y:S02]  /*6050*/  ISETP.GE.AND P0, PT, R100, 0x1, PT ;  /* 0x000000016400780c */ /* 0x000fe40003f06270 */
[C---:B------:R-:W-:Y:S01]  /*6060*/  LOP3.LUT R101, R106.reuse, 0x40, RZ, 0xfc, !PT ;  /* 0x000000406a657812 */ /* 0x040fe200078efcff */
[----:B------:R-:W-:Y:S01]  /*6070*/  IMAD.IADD R104, R106, 0x1, -R3 ;  /* 0x000000016a687824 */ /* 0x000fe200078e0a03 */
[----:B-----5:R-:W-:-:S09]  /*6080*/  P2R R2, PR, RZ, 0x1 ;  /* 0x00000001ff027803 */ /* 0x020fd20000000000 */
.L_x_59:
[----:B------:R-:W-:Y:S02]  /*6090*/  USHF.L.U32 UR6, UR12, 0x1f, URZ ;  /* 0x0000001f0c067899 */ /* 0x000fe400080006ff */
[----:B------:R-:W-:Y:S02]  /*60a0*/  ULEA UR9, UR8, UR4, 0x3 ;  /* 0x0000000408097291 */ /* 0x000fe4000f8e18ff */
[----:B------:R-:W-:Y:S02]  /*60b0*/  USHF.L.U32 UR5, UR16, 0x1f, URZ ;  /* 0x0000001f10057899 */ /* 0x000fe400080006ff */
[----:B------:R-:W-:-:S04]  /*60c0*/  MOV R2, UR6 ;  /* 0x0000000600027c02 */ /* 0x000fc80008000f00 */
[----:B-1----:R-:W-:Y:S01]  /*60d0*/  MOV R6, UR5 ;  /* 0x0000000500067c02 */ /* 0x002fe20008000f00 */
[----:B------:R-:W1:Y:S02]  /*60e0*/  SYNCS.PHASECHK.TRANS64.TRYWAIT P0, [UR9+0x30], R2 ;  /* 0x00003002ff0075a7 */ /* 0x000e640008001109 */
[----:B-1----:R-:W-:Y:S05]  /*60f0*/  @!P0 BRA `(.L_x_54) ;  /* 0x0000004400748947 */ /* 0x002fea0003800000 */
.L_x_134:
[----:B------:R-:W2:Y:S01]  /*6100*/  SYNCS.PHASECHK.TRANS64.TRYWAIT P0, [UR4+0x60], R6 ;  /* 0x00006006ff0075a7 */ /* 0x000ea20008001104 */
[----:B------:R-:W-:Y:S02]  /*6110*/  ISETP.GE.AND P1, PT, R100, 0x1, PT ;  /* 0x000000016400780c */ /* 0x000fe40003f26270 */
[----:B------:R-:W-:Y:S02]  /*6120*/  R2UR UR6, R106 ;  /* 0x000000006a0672ca */ /* 0x000fe400000e0000 */
[----:B-1----:R-:W-:-:S04]  /*6130*/  SEL R3, R102, 0x80, P1 ;  /* 0x0000008066037807 */ /* 0x002fc80000800000 */
[----:B------:R-:W-:-:S04]  /*6140*/  SHF.R.S32.HI R4, RZ, 0x1f, R3 ;  /* 0x0000001fff047819 */ /* 0x000fc80000011403 */
[----:B------:R-:W-:-:S04]  /*6150*/  LEA.HI R4, R4, R3, RZ, 0x6 ;  /* 0x0000000304047211 */ /* 0x000fc800078f30ff */
[C---:B------:R-:W-:Y:S02]  /*6160*/  LOP3.LUT R2, R4.reuse, 0xffffffc0, RZ, 0xc0, !PT ;  /* 0xffffffc004027812 */ /* 0x040fe400078ec0ff */
[----:B------:R-:W-:Y:S02]  /*6170*/  SHF.R.S32.HI R5, RZ, 0x6, R4 ;  /* 0x00000006ff057819 */ /* 0x000fe40000011404 */
[C---:B------:R-:W-:Y:S02]  /*6180*/  ISETP.NE.AND P1, PT, R3.reuse, R2, PT ;  /* 0x000000020300720c */ /* 0x040fe40003f25270 */
[----:B------:R-:W-:Y:S02]  /*6190*/  LEA.HI.SX32 R4, R4, 0xffffffff, 0x1a ;  /* 0xffffffff04047811 */ /* 0x000fe400078fd2ff */
[----:B------:R-:W-:Y:S01]  /*61a0*/  ISETP.LT.AND P1, PT, R3, RZ, P1 ;  /* 0x000000ff0300720c */ /* 0x000fe20000f21270 */
[----:B--2---:R-:W-:-:S12]  /*61b0*/  @!P0 BRA `(.L_x_55) ;  /* 0x0000004400608947 */ /* 0x004fd80003800000 */
.L_x_136:
[----:B------:R-:W2:Y:S01]  /*61c0*/  LDTM.x32 R12, tmem[UR6] ;  /* 0x00000006000c79ee */ /* 0x000ea200082c0000 */
[----:B------:R-:W-:Y:S01]  /*61d0*/  VIADDMNMX R3, R3, -R2, 0x20, PT ;  /* 0x0000002003037446 */ /* 0x000fe20003800902 */
[----:B------:R-:W-:Y:S01]  /*61e0*/  @!P1 IMAD.MOV R4, RZ, RZ, R5 ;  /* 0x000000ffff049224 */ /* 0x000fe200078e0205 */
[----:B------:R-:W-:Y:S01]  /*61f0*/  R2UR UR6, R101 ;  /* 0x00000000650672ca */ /* 0x000fe200000e0000 */
[----:B------:R-:W-:Y:S01]  /*6200*/  IMAD.MOV.U32 R106, RZ, RZ, -0x1 ;  /* 0xffffffffff6a7424 */ /* 0x000fe200078e00ff */
[----:B------:R-:W-:Y:S01]  /*6210*/  LOP3.LUT R105, R103, 0x80, RZ, 0xc0, !PT ;  /* 0x0000008067697812 */ /* 0x000fe200078ec0ff */
[----:B------:R-:W-:Y:S01]  /*6220*/  IMAD R3, R4, 0x20, R3 ;  /* 0x0000002004037824 */ /* 0x000fe200078e0203 */
[C---:B------:R-:W-:Y:S02]  /*6230*/  R2UR UR11, R104.reuse ;  /* 0x00000000680b72ca */ /* 0x040fe400000e0000 */
[----:B------:R-:W-:Y:S02]  /*6240*/  R2UR UR7, R104 ;  /* 0x00000000680772ca */ /* 0x000fe400000e0000 */
[----:B------:R-:W-:-:S02]  /*6250*/  VIMNMX R5, PT, PT, RZ, R3, !PT ;  /* 0x00000003ff057248 */ /* 0x000fc40007fe0100 */
[----:B------:R-:W-:Y:S02]  /*6260*/  VIMNMX R3, PT, PT, R3, 0x20, !PT ;  /* 0x0000002003037848 */ /* 0x000fe40007fe0100 */
[----:B------:R-:W-:-:S03]  /*6270*/  SHF.L.U32 R2, R106, R5, RZ ;  /* 0x000000056a027219 */ /* 0x000fc600000006ff */
[----:B------:R-:W-:Y:S01]  /*6280*/  VIADD R3, R3, 0xffffffe0 ;  /* 0xffffffe003037836 */ /* 0x000fe20000000000 */
[C---:B------:R-:W-:Y:S02]  /*6290*/  R2P PR, R2.reuse, 0x7e ;  /* 0x0000007e02007804 */ /* 0x040fe40000000000 */
[----:B------:R-:W-:Y:S02]  /*62a0*/  LOP3.LUT R4, R2, 0x1, RZ, 0xc0, !PT ;  /* 0x0000000102047812 */ /* 0x000fe400078ec0ff */
[----:B------:R-:W-:Y:S02]  /*62b0*/  SHF.L.U32 R106, R106, R3, RZ ;  /* 0x000000036a6a7219 */ /* 0x000fe400000006ff */
[----:B--2---:R-:W-:Y:S02]  /*62c0*/  SEL R85, R13, 0xff800000, P1 ;  /* 0xff8000000d557807 */ /* 0x004fe40000800000 */
[----:B------:R-:W-:Y:S02]  /*62d0*/  SEL R80, R14, 0xff800000, P2 ;  /* 0xff8000000e507807 */ /* 0x000fe40001000000 */
[----:B------:R-:W-:-:S02]  /*62e0*/  SEL R81, R15, 0xff800000, P3 ;  /* 0xff8000000f517807 */ /* 0x000fc40001800000 */
[----:B------:R-:W-:Y:S02]  /*62f0*/  SEL R88, R16, 0xff800000, P4 ;  /* 0xff80000010587807 */ /* 0x000fe40002000000 */
[----:B------:R-:W-:Y:S02]  /*6300*/  SEL R89, R17, 0xff800000, P5 ;  /* 0xff80000011597807 */ /* 0x000fe40002800000 */
[----:B------:R-:W-:Y:S02]  /*6310*/  SEL R90, R18, 0xff800000, P6 ;  /* 0xff800000125a7807 */ /* 0x000fe40003000000 */
[----:B------:R-:W-:-:S05]  /*6320*/  R2P PR, R2.B1, 0x7f ;  /* 0x0000007f02007804 */ /* 0x000fca0000001000 */
[----:B------:R-:W-:Y:S02]  /*6330*/  SEL R74, R20, 0xff800000, P0 ;  /* 0xff800000144a7807 */ /* 0x000fe40000000000 */
[----:B------:R-:W-:Y:S02]  /*6340*/  SEL R75, R21, 0xff800000, P1 ;  /* 0xff800000154b7807 */ /* 0x000fe40000800000 */
[----:B------:R-:W-:Y:S02]  /*6350*/  SEL R72, R22, 0xff800000, P2 ;  /* 0xff80000016487807 */ /* 0x000fe40001000000 */
[----:B------:R-:W-:Y:S02]  /*6360*/  SEL R73, R23, 0xff800000, P3 ;  /* 0xff80000017497807 */ /* 0x000fe40001800000 */
[----:B------:R-:W-:Y:S02]  /*6370*/  SEL R82, R24, 0xff800000, P4 ;  /* 0xff80000018527807 */ /* 0x000fe40002000000 */
[----:B------:R-:W-:-:S02]  /*6380*/  SEL R83, R25, 0xff800000, P5 ;  /* 0xff80000019537807 */ /* 0x000fc40002800000 */
[----:B------:R-:W-:Y:S02]  /*6390*/  SEL R86, R26, 0xff800000, P6 ;  /* 0xff8000001a567807 */ /* 0x000fe40003000000 */
[----:B------:R-:W-:-:S05]  /*63a0*/  R2P PR, R2.B2, 0x7f ;  /* 0x0000007f02007804 */ /* 0x000fca0000002000 */
[----:B------:R-:W-:Y:S02]  /*63b0*/  SEL R44, R28, 0xff800000, P0 ;  /* 0xff8000001c2c7807 */ /* 0x000fe40000000000 */
[----:B------:R-:W-:Y:S02]  /*63c0*/  ISETP.NE.U32.AND P0, PT, R4, 0x1, PT ;  /* 0x000000010400780c */ /* 0x000fe40003f05070 */
[----:B------:R-:W-:Y:S02]  /*63d0*/  SEL R45, R29, 0xff800000, P1 ;  /* 0xff8000001d2d7807 */ /* 0x000fe40000800000 */
[----:B------:R-:W-:Y:S02]  /*63e0*/  SEL R84, R12, 0xff800000, !P0 ;  /* 0xff8000000c547807 */ /* 0x000fe40004000000 */
[----:B------:R-:W-:Y:S02]  /*63f0*/  LOP3.LUT P0, RZ, R2, 0x80, RZ, 0xc0, !PT ;  /* 0x0000008002ff7812 */ /* 0x000fe4000780c0ff */
[----:B------:R-:W-:-:S02]  /*6400*/  SEL R46, R30, 0xff800000, P2 ;  /* 0xff8000001e2e7807 */ /* 0x000fc40001000000 */
[----:B------:R-:W-:Y:S02]  /*6410*/  SEL R91, R19, 0xff800000, P0 ;  /* 0xff800000135b7807 */ /* 0x000fe40000000000 */
[C---:B------:R-:W-:Y:S02]  /*6420*/  LOP3.LUT P0, RZ, R2.reuse, 0x8000, RZ, 0xc0, !PT ;  /* 0x0000800002ff7812 */ /* 0x040fe4000780c0ff */
[----:B------:R-:W-:Y:S02]  /*6430*/  SEL R47, R31, 0xff800000, P3 ;  /* 0xff8000001f2f7807 */ /* 0x000fe40001800000 */
[----:B------:R-:W-:Y:S02]  /*6440*/  SEL R87, R27, 0xff800000, P0 ;  /* 0xff8000001b577807 */ /* 0x000fe40000000000 */
[----:B------:R-:W-:Y:S02]  /*6450*/  LOP3.LUT P0, RZ, R2, 0x800000, RZ, 0xc0, !PT ;  /* 0x0080000002ff7812 */ /* 0x000fe4000780c0ff */
[----:B------:R-:W-:-:S02]  /*6460*/  SEL R78, R32, 0xff800000, P4 ;  /* 0xff800000204e7807 */ /* 0x000fc40002000000 */
[----:B------:R-:W-:Y:S02]  /*6470*/  SEL R77, R35, 0xff800000, P0 ;  /* 0xff800000234d7807 */ /* 0x000fe40000000000 */
[----:B------:R-:W-:Y:S02]  /*6480*/  SEL R79, R33, 0xff800000, P5 ;  /* 0xff800000214f7807 */ /* 0x000fe40002800000 */
[----:B------:R-:W-:Y:S02]  /*6490*/  SEL R76, R34, 0xff800000, P6 ;  /* 0xff800000224c7807 */ /* 0x000fe40003000000 */
[----:B-1----:R-:W1:Y:S01]  /*64a0*/  LDTM.x32 R4, tmem[UR6] ;  /* 0x00000006000479ee */ /* 0x002e6200082c0000 */
[----:B------:R-:W-:Y:S01]  /*64b0*/  R2P PR, R2.B3, 0x7f ;  /* 0x0000007f02007804 */ /* 0x000fe20000003000 */
[----:B------:R-:W-:-:S04]  /*64c0*/  USHF.L.U32 UR6, UR13, 0x1f, URZ ;  /* 0x0000001f0d067899 */ /* 0x000fc800080006ff */
[----:B------:R-:W-:Y:S02]  /*64d0*/  SEL R48, R36, 0xff800000, P0 ;  /* 0xff80000024307807 */ /* 0x000fe40000000000 */
[----:B------:R-:W-:Y:S02]  /*64e0*/  ISETP.GT.AND P0, PT, R2, -0x1, PT ;  /* 0xffffffff0200780c */ /* 0x000fe40003f04270 */
[----:B------:R-:W-:Y:S02]  /*64f0*/  SEL R49, R37, 0xff800000, P1 ;  /* 0xff80000025317807 */ /* 0x000fe40000800000 */
[----:B------:R-:W-:Y:S02]  /*6500*/  SEL R64, R38, 0xff800000, P2 ;  /* 0xff80000026407807 */ /* 0x000fe40001000000 */
[----:B------:R-:W-:Y:S02]  /*6510*/  SEL R65, R39, 0xff800000, P3 ;  /* 0xff80000027417807 */ /* 0x000fe40001800000 */
[----:B------:R-:W-:-:S02]  /*6520*/  SEL R70, R40, 0xff800000, P4 ;  /* 0xff80000028467807 */ /* 0x000fc40002000000 */
[----:B------:R-:W-:Y:S02]  /*6530*/  SEL R71, R41, 0xff800000, P5 ;  /* 0xff80000029477807 */ /* 0x000fe40002800000 */
[----:B------:R-:W-:Y:S02]  /*6540*/  SEL R50, R42, 0xff800000, P6 ;  /* 0xff8000002a327807 */ /* 0x000fe40003000000 */
[C---:B------:R-:W-:Y:S02]  /*6550*/  R2P PR, R106.reuse, 0x7e ;  /* 0x0000007e6a007804 */ /* 0x040fe40000000000 */
[----:B------:R-:W-:Y:S02]  /*6560*/  SEL R51, R43, 0xff800000, !P0 ;  /* 0xff8000002b337807 */ /* 0x000fe40004000000 */
[----:B------:R-:W-:Y:S02]  /*6570*/  LOP3.LUT R2, R106, 0x1, RZ, 0xc0, !PT ;  /* 0x000000016a027812 */ /* 0x000fe400078ec0ff */
[----:B-1----:R-:W-:-:S02]  /*6580*/  SEL R63, R5, 0xff800000, P1 ;  /* 0xff800000053f7807 */ /* 0x002fc40000800000 */
[----:B------:R-:W-:Y:S02]  /*6590*/  SEL R56, R6, 0xff800000, P2 ;  /* 0xff80000006387807 */ /* 0x000fe40001000000 */
[----:B------:R-:W-:Y:S02]  /*65a0*/  SEL R57, R7, 0xff800000, P3 ;  /* 0xff80000007397807 */ /* 0x000fe40001800000 */
        /* <DEDUP_REMOVED lines=15> */
[----:B------:R-:W-:Y:S01]  /*66a0*/  SEL R22, R24, 0xff800000, P4 ;  /* 0xff80000018167807 */ /* 0x000fe20002000000 */
[----:B------:R-:W-:Y:S01]  /*66b0*/  IMAD.U32 R24, RZ, RZ, UR8 ;  /* 0x00000008ff187e24 */ /* 0x000fe2000f8e00ff */
[----:B------:R-:W-:Y:S02]  /*66c0*/  SEL R62, R4, 0xff800000, !P0 ;  /* 0xff800000043e7807 */ /* 0x000fe40004000000 */
[----:B------:R-:W-:Y:S01]  /*66d0*/  LOP3.LUT P0, RZ, R106, 0x80, RZ, 0xc0, !PT ;  /* 0x000000806aff7812 */ /* 0x000fe2000780c0ff */
[----:B------:R-:W-:Y:S01]  /*66e0*/  IMAD R24, R24, 0x200, R105 ;  /* 0x0000020018187824 */ /* 0x000fe200078e0269 */
[----:B------:R-:W-:-:S02]  /*66f0*/  SEL R3, R23, 0xff800000, P3 ;  /* 0xff80000017037807 */ /* 0x000fc40001800000 */
[----:B------:R-:W-:Y:S02]  /*6700*/  SEL R69, R11, 0xff800000, P0 ;  /* 0xff8000000b457807 */ /* 0x000fe40000000000 */
[----:B------:R-:W1:Y:S01]  /*6710*/  LDS.128 R4, [R24+UR4+0x26410] ;  /* 0x0264100418047984 */ /* 0x000e620008000c00 */
[C---:B------:R-:W-:Y:S02]  /*6720*/  LOP3.LUT P0, RZ, R106.reuse, 0x8000, RZ, 0xc0, !PT ;  /* 0x000080006aff7812 */ /* 0x040fe4000780c0ff */
[----:B------:R-:W-:Y:S01]  /*6730*/  SEL R23, R25, 0xff800000, P5 ;  /* 0xff80000019177807 */ /* 0x000fe20002800000 */
[----:B------:R-:W2:Y:S01]  /*6740*/  LDS.128 R12, [R24+UR4+0x26400] ;  /* 0x02640004180c7984 */ /* 0x000ea20008000c00 */
[----:B------:R-:W-:Y:S02]  /*6750*/  SEL R59, R19, 0xff800000, P0 ;  /* 0xff800000133b7807 */ /* 0x000fe40000000000 */
[----:B------:R-:W-:Y:S01]  /*6760*/  LOP3.LUT P0, RZ, R106, 0x800000, RZ, 0xc0, !PT ;  /* 0x008000006aff7812 */ /* 0x000fe2000780c0ff */
[----:B------:R-:W3:Y:S01]  /*6770*/  LDS.128 R8, [R24+UR4+0x26430] ;  /* 0x0264300418087984 */ /* 0x000ee20008000c00 */
[----:B------:R-:W-:-:S02]  /*6780*/  SEL R26, R26, 0xff800000, P6 ;  /* 0xff8000001a1a7807 */ /* 0x000fc40003000000 */
[----:B------:R-:W-:Y:S02]  /*6790*/  SEL R27, R27, 0xff800000, P0 ;  /* 0xff8000001b1b7807 */ /* 0x000fe40000000000 */
[----:B------:R-:W-:Y:S02]  /*67a0*/  SEL R21, R21, 0xff800000, P1 ;  /* 0xff80000015157807 */ /* 0x000fe40000800000 */
[----:B------:R-:W-:-:S05]  /*67b0*/  R2P PR, R106.B3, 0x7f ;  /* 0x0000007f6a007804 */ /* 0x000fca0000003000 */
[----:B------:R-:W-:Y:S02]  /*67c0*/  SEL R32, R32, 0xff800000, P4 ;  /* 0xff80000020207807 */ /* 0x000fe40002000000 */
[----:B------:R-:W-:Y:S02]  /*67d0*/  ISETP.GT.AND P4, PT, R106, -0x1, PT ;  /* 0xffffffff6a00780c */ /* 0x000fe40003f84270 */
[----:B------:R-:W-:Y:S02]  /*67e0*/  SEL R33, R33, 0xff800000, P5 ;  /* 0xff80000021217807 */ /* 0x000fe40002800000 */
[----:B------:R-:W-:Y:S02]  /*67f0*/  SEL R30, R30, 0xff800000, P2 ;  /* 0xff8000001e1e7807 */ /* 0x000fe40001000000 */
[----:B------:R-:W-:Y:S02]  /*6800*/  SEL R31, R31, 0xff800000, P3 ;  /* 0xff8000001f1f7807 */ /* 0x000fe40001800000 */
[----:B------:R-:W-:-:S02]  /*6810*/  SEL R35, R35, 0xff800000, !P4 ;  /* 0xff80000023237807 */ /* 0x000fc40006000000 */
[----:B------:R-:W-:Y:S02]  /*6820*/  SEL R34, R34, 0xff800000, P6 ;  /* 0xff80000022227807 */ /* 0x000fe40003000000 */
[----:B------:R-:W-:Y:S02]  /*6830*/  SEL R28, R28, 0xff800000, P0 ;  /* 0xff8000001c1c7807 */ /* 0x000fe40000000000 */
[----:B------:R-:W-:Y:S02]  /*6840*/  ELECT P0, URZ, PT ;  /* 0x0000000000ff782f */ /* 0x000fe40003800000 */
[----:B------:R-:W-:Y:S02]  /*6850*/  SEL R29, R29, 0xff800000, P1 ;  /* 0xff8000001d1d7807 */ /* 0x000fe40000800000 */
[----:B------:R-:W-:Y:S01]  /*6860*/  LOP3.LUT P1, RZ, R103, 0x1f, RZ, 0xc0, !PT ;  /* 0x0000001f67ff7812 */ /* 0x000fe2000782c0ff */
[----:B------:R-:W-:Y:S02]  /*6870*/  IMAD.U32 R103, RZ, RZ, UR6 ;  /* 0x00000006ff677e24 */ /* 0x000fe4000f8e00ff */
[----:B-1----:R-:W-:-:S02]  /*6880*/  FFMA2 R88, R88.F32x2.HI_LO, UR10.F32, -R4.F32x2.HI_LO ;  /* 0x0000000a58587c49 */ /* 0x002fc40009000804 */
[----:B------:R-:W-:Y:S02]  /*6890*/  FFMA2 R90, R90.F32x2.HI_LO, UR10.F32, -R6.F32x2.HI_LO ;  /* 0x0000000a5a5a7c49 */ /* 0x000fe40009000806 */
[----:B------:R-:W1:Y:S01]  /*68a0*/  LDS.128 R4, [R24+UR4+0x26420] ;  /* 0x0264200418047984 */ /* 0x000e620008000c00 */
[----:B--2---:R-:W-:Y:S01]  /*68b0*/  FFMA2 R80, R80.F32x2.HI_LO, UR10.F32, -R14.F32x2.HI_LO ;  /* 0x0000000a50507c49 */ /* 0x004fe2000900080e */
[----:B------:R-:W-:Y:S01]  /*68c0*/  MUFU.EX2 R92, R88 ;  /* 0x00000058005c7308 */ /* 0x000fe20000000800 */
[----:B------:R-:W-:Y:S02]  /*68d0*/  FFMA2 R96, R84.F32x2.HI_LO, UR10.F32, -R12.F32x2.HI_LO ;  /* 0x0000000a54607c49 */ /* 0x000fe4000900080c */
[----:B------:R-:W-:Y:S01]  /*68e0*/  @P0 IMAD.MOV.U32 R106, RZ, RZ, 0x1 ;  /* 0x00000001ff6a0424 */ /* 0x000fe200078e00ff */
[----:B------:R-:W2:Y:S01]  /*68f0*/  LDS.128 R12, [R24+UR4+0x26450] ;  /* 0x02645004180c7984 */ /* 0x000ea20008000c00 */
[----:B---3--:R-:W-:Y:S02]  /*6900*/  FFMA2 R84, R82.F32x2.HI_LO, UR10.F32, -R8.F32x2.HI_LO ;  /* 0x0000000a52547c49 */ /* 0x008fe40009000808 */
[----:B------:R-:W-:-:S02]  /*6910*/  @!P1 IMAD.MOV.U32 R104, RZ, RZ, 0x1 ;  /* 0x00000001ff689424 */ /* 0x000fc400078e00ff */
[----:B------:R-:W-:Y:S02]  /*6920*/  FFMA2 R82, R86.F32x2.HI_LO, UR10.F32, -R10.F32x2.HI_LO ;  /* 0x0000000a56527c49 */ /* 0x000fe4000900080a */
[----:B------:R-:W3:Y:S01]  /*6930*/  LDS.128 R8, [R24+UR4+0x26440] ;  /* 0x0264400418087984 */ /* 0x000ee20008000c00 */
[----:B------:R-:W-:Y:S08]  /*6940*/  MUFU.EX2 R93, R89 ;  /* 0x00000059005d7308 */ /* 0x000ff00000000800 */
[----:B------:R-:W-:Y:S08]  /*6950*/  MUFU.EX2 R94, R80 ;  /* 0x00000050005e7308 */ /* 0x000ff00000000800 */
[----:B------:R-:W-:Y:S08]  /*6960*/  MUFU.EX2 R95, R81 ;  /* 0x00000051005f7308 */ /* 0x000ff00000000800 */
[----:B------:R-:W-:Y:S01]  /*6970*/  MUFU.EX2 R90, R90 ;  /* 0x0000005a005a7308 */ /* 0x000fe20000000800 */
[----:B-1----:R-:W-:-:S02]  /*6980*/  FFMA2 R74, R74.F32x2.HI_LO, UR10.F32, -R4.F32x2.HI_LO ;  /* 0x0000000a4a4a7c49 */ /* 0x002fc40009000804 */
[----:B------:R-:W-:-:S05]  /*6990*/  FFMA2 R72, R72.F32x2.HI_LO, UR10.F32, -R6.F32x2.HI_LO ;  /* 0x0000000a48487c49 */ /* 0x000fca0009000806 */
[----:B------:R-:W-:Y:S01]  /*69a0*/  MUFU.EX2 R91, R91 ;  /* 0x0000005b005b7308 */ /* 0x000fe20000000800 */
[----:B------:R-:W1:Y:S01]  /*69b0*/  LDS.128 R4, [R24+UR4+0x26470] ;  /* 0x0264700418047984 */ /* 0x000e620008000c00 */
[----:B--2---:R-:W-:Y:S02]  /*69c0*/  FFMA2 R38, R78.F32x2.HI_LO, UR10.F32, -R12.F32x2.HI_LO ;  /* 0x0000000a4e267c49 */ /* 0x004fe4000900080c */
[----:B------:R-:W-:Y:S02]  /*69d0*/  FFMA2 R36, R76.F32x2.HI_LO, UR10.F32, -R14.F32x2.HI_LO ;  /* 0x0000000a4c247c49 */ /* 0x000fe4000900080e */
[----:B------:R-:W2:Y:S01]  /*69e0*/  LDS.128 R12, [R24+UR4+0x26460] ;  /* 0x02646004180c7984 */ /* 0x000ea20008000c00 */
[----:B------:R-:W-:Y:S01]  /*69f0*/  NOP ;  /* 0x0000000000007918 */ /* 0x000fe20000000000 */
[----:B---3--:R-:W-:Y:S01]  /*6a00*/  FFMA2 R42, R44.F32x2.HI_LO, UR10.F32, -R8.F32x2.HI_LO ;  /* 0x0000000a2c2a7c49 */ /* 0x008fe20009000808 */
[----:B------:R-:W-:Y:S01]  /*6a10*/  MUFU.EX2 R88, R74 ;  /* 0x0000004a00587308 */ /* 0x000fe20000000800 */
[----:B------:R-:W-:Y:S01]  /*6a20*/  BAR.SYNC.DEFER_BLOCKING 0x3, 0x100 ;  /* 0x00c4000000007b1d */ /* 0x000fe20000010000 */
[----:B------:R-:W-:-:S06]  /*6a30*/  FFMA2 R40, R46.F32x2.HI_LO, UR10.F32, -R10.F32x2.HI_LO ;  /* 0x0000000a2e287c49 */ /* 0x000fcc000900080a */
[----:B------:R-:W-:Y:S08]  /*6a40*/  MUFU.EX2 R89, R75 ;  /* 0x0000004b00597308 */ /* 0x000ff00000000800 */
[----:B------:R-:W-:Y:S08]  /*6a50*/  MUFU.EX2 R86, R72 ;  /* 0x0000004800567308 */ /* 0x000ff00000000800 */
[----:B------:R-:W3:Y:S01]  /*6a60*/  MUFU.EX2 R87, R73 ;  /* 0x0000004900577308 */ /* 0x000ee20000000800 */
[----:B------:R-:W4:Y:S04]  /*6a70*/  LDS.128 R8, [R24+UR4+0x26510] ;  /* 0x0265100418087984 */ /* 0x000f280008000c00 */
[----:B------:R-:W5:Y:S01]  /*6a80*/  LDS.128 R16, [R24+UR4+0x26530] ;  /* 0x0265300418107984 */ /* 0x000f620008000c00 */
[----:B-1----:R-:W-:-:S02]  /*6a90*/  FFMA2 R46, R70.F32x2.HI_LO, UR10.F32, -R4.F32x2.HI_LO ;  /* 0x0000000a462e7c49 */ /* 0x002fc40009000804 */
[----:B------:R-:W-:Y:S01]  /*6aa0*/  MUFU.EX2 R96, R96 ;  /* 0x0000006000607308 */ /* 0x000fe20000000800 */
[----:B------:R-:W-:Y:S02]  /*6ab0*/  FFMA2 R44, R50.F32x2.HI_LO, UR10.F32, -R6.F32x2.HI_LO ;  /* 0x0000000a322c7c49 */ /* 0x000fe40009000806 */
[----:B------:R-:W1:Y:S01]  /*6ac0*/  LDS.128 R4, [R24+UR4+0x26500] ;  /* 0x0265000418047984 */ /* 0x000e620008000c00 */
[----:B--2---:R-:W-:Y:S02]  /*6ad0*/  FFMA2 R12, R48.F32x2.HI_LO, UR10.F32, -R12.F32x2.HI_LO ;  /* 0x0000000a300c7c49 */ /* 0x004fe4000900080c */
[----:B------:R-:W-:Y:S02]  /*6ae0*/  FFMA2 R14, R64.F32x2.HI_LO, UR10.F32, -R14.F32x2.HI_LO ;  /* 0x0000000a400e7c49 */ /* 0x000fe4000900080e */
[----:B------:R-:W-:Y:S01]  /*6af0*/  MUFU.EX2 R50, R12 ;  /* 0x0000000c00327308 */ /* 0x000fe20000000800 */
[----:B---3--:R-:W-:-:S07]  /*6b00*/  F2FP.F16.F32.PACK_AB R25, R87, R86 ;  /* 0x000000565719723e */ /* 0x008fce00000000ff */
[----:B------:R-:W-:Y:S08]  /*6b10*/  MUFU.EX2 R51, R13 ;  /* 0x0000000d00337308 */ /* 0x000ff00000000800 */
[----:B------:R-:W-:Y:S01]  /*6b20*/  MUFU.EX2 R48, R14 ;  /* 0x0000000e00307308 */ /* 0x000fe20000000800 */
[----:B----4-:R-:W-:-:S07]  /*6b30*/  FFMA2 R66, R66.F32x2.HI_LO, UR10.F32, -R8.F32x2.HI_LO ;  /* 0x0000000a42427c49 */ /* 0x010fce0009000808 */
[----:B------:R2:W-:Y:S01]  /*6b40*/  MUFU.EX2 R49, R15 ;  /* 0x0000000f00317308 */ /* 0x0005e20000000800 */
[----:B------:R-:W-:Y:S02]  /*6b50*/  FFMA2 R68, R68.F32x2.HI_LO, UR10.F32, -R10.F32x2.HI_LO ;  /* 0x0000000a44447c49 */ /* 0x000fe4000900080a */
[----:B------:R-:W3:Y:S01]  /*6b60*/  LDS.128 R8, [R24+UR4+0x26520] ;  /* 0x0265200418087984 */ /* 0x000ee20008000c00 */
[----:B-----5:R-:W-:Y:S02]  /*6b70*/  FFMA2 R16, R60.F32x2.HI_LO, UR10.F32, -R16.F32x2.HI_LO ;  /* 0x0000000a3c107c49 */ /* 0x020fe40009000810 */
[----:B------:R-:W-:Y:S02]  /*6b80*/  FFMA2 R18, R58.F32x2.HI_LO, UR10.F32, -R18.F32x2.HI_LO ;  /* 0x0000000a3a127c49 */ /* 0x000fe40009000812 */
[----:B------:R-:W4:Y:S01]  /*6b90*/  MUFU.EX2 R97, R97 ;  /* 0x0000006100617308 */ /* 0x000f220000000800 */
[----:B-1----:R-:W-:Y:S02]  /*6ba0*/  FFMA2 R62, R62.F32x2.HI_LO, UR10.F32, -R4.F32x2.HI_LO ;  /* 0x0000000a3e3e7c49 */ /* 0x002fe40009000804 */
[----:B------:R-:W-:-:S02]  /*6bb0*/  FFMA2 R56, R56.F32x2.HI_LO, UR10.F32, -R6.F32x2.HI_LO ;  /* 0x0000000a38387c49 */ /* 0x000fc40009000806 */
[----:B------:R-:W1:Y:S03]  /*6bc0*/  LDS.128 R4, [R24+UR4+0x26550] ;  /* 0x0265500418047984 */ /* 0x000e660008000c00 */
[----:B------:R-:W-:Y:S01]  /*6bd0*/  MUFU.EX2 R84, R84 ;  /* 0x0000005400547308 */ /* 0x000fe20000000800 */
[----:B--2---:R-:W2:Y:S07]  /*6be0*/  LDS.128 R12, [R24+UR4+0x26540] ;  /* 0x02654004180c7984 */ /* 0x004eae0008000c00 */
[----:B------:R-:W-:Y:S08]  /*6bf0*/  MUFU.EX2 R85, R85 ;  /* 0x0000005500557308 */ /* 0x000ff00000000800 */
[----:B------:R-:W-:Y:S08]  /*6c00*/  MUFU.EX2 R82, R82 ;  /* 0x0000005200527308 */ /* 0x000ff00000000800 */
[----:B------:R-:W-:Y:S01]  /*6c10*/  MUFU.EX2 R83, R83 ;  /* 0x0000005300537308 */ /* 0x000fe20000000800 */
[----:B---3--:R-:W-:-:S02]  /*6c20*/  FFMA2 R54, R54.F32x2.HI_LO, UR10.F32, -R8.F32x2.HI_LO ;  /* 0x0000000a36367c49 */ /* 0x008fc40009000808 */
[----:B------:R-:W-:Y:S02]  /*6c30*/  FFMA2 R52, R52.F32x2.HI_LO, UR10.F32, -R10.F32x2.HI_LO ;  /* 0x0000000a34347c49 */ /* 0x000fe4000900080a */
[----:B------:R-:W3:Y:S03]  /*6c40*/  LDS.128 R8, [R24+UR4+0x26570] ;  /* 0x0265700418087984 */ /* 0x000ee60008000c00 */
[----:B------:R-:W-:Y:S01]  /*6c50*/  MUFU.EX2 R38, R38 ;  /* 0x0000002600267308 */ /* 0x000fe20000000800 */
[----:B-1----:R-:W-:Y:S02]  /*6c60*/  FFMA2 R22, R22.F32x2.HI_LO, UR10.F32, -R4.F32x2.HI_LO ;  /* 0x0000000a16167c49 */ /* 0x002fe40009000804 */
[----:B------:R-:W-:-:S05]  /*6c70*/  FFMA2 R26, R26.F32x2.HI_LO, UR10.F32, -R6.F32x2.HI_LO ;  /* 0x0000000a1a1a7c49 */ /* 0x000fca0009000806 */
[----:B------:R-:W-:Y:S01]  /*6c80*/  MUFU.EX2 R70, R52 ;  /* 0x0000003400467308 */ /* 0x000fe20000000800 */
[----:B------:R1:W5:Y:S01]  /*6c90*/  LDS.128 R4, [R24+UR4+0x26560] ;  /* 0x0265600418047984 */ /* 0x0003620008000c00 */
[----:B--2---:R-:W-:Y:S02]  /*6ca0*/  FFMA2 R14, R2.F32x2.HI_LO, UR10.F32, -R14.F32x2.HI_LO ;  /* 0x0000000a020e7c49 */ /* 0x004fe4000900080e */
[----:B------:R-:W-:Y:S01]  /*6cb0*/  FFMA2 R12, R20.F32x2.HI_LO, UR10.F32, -R12.F32x2.HI_LO ;  /* 0x0000000a140c7c49 */ /* 0x000fe2000900080c */
[----:B------:R-:W-:Y:S02]  /*6cc0*/  F2FP.F16.F32.PACK_AB R21, R95, R94 ;  /* 0x0000005e5f15723e */ /* 0x000fe400000000ff */
[----:B----4-:R-:W-:Y:S01]  /*6cd0*/  F2FP.F16.F32.PACK_AB R20, R97, R96 ;  /* 0x000000606114723e */ /* 0x010fe200000000ff */
[----:B------:R-:W2:Y:S08]  /*6ce0*/  MUFU.EX2 R71, R53 ;  /* 0x0000003500477308 */ /* 0x000eb00000000800 */
[----:B------:R-:W4:Y:S08]  /*6cf0*/  MUFU.EX2 R39, R39 ;  /* 0x0000002700277308 */ /* 0x000f300000000800 */
[----:B------:R-:W-:Y:S01]  /*6d00*/  MUFU.EX2 R36, R36 ;  /* 0x0000002400247308 */ /* 0x000fe20000000800 */
[----:B-1----:R-:W-:Y:S01]  /*6d10*/  F2FP.F16.F32.PACK_AB R24, R89, R88 ;  /* 0x000000585918723e */ /* 0x002fe200000000ff */
[----:B---3--:R-:W-:Y:S01]  /*6d20*/  FFMA2 R2, R32.F32x2.HI_LO, UR10.F32, -R8.F32x2.HI_LO ;  /* 0x0000000a20027c49 */ /* 0x008fe20009000808 */
[----:B------:R-:W-:Y:S01]  /*6d30*/  F2FP.F16.F32.PACK_AB R32, R51, R50 ;  /* 0x000000323320723e */ /* 0x000fe200000000ff */
[----:B------:R-:W-:-:S04]  /*6d40*/  FFMA2 R10, R34.F32x2.HI_LO, UR10.F32, -R10.F32x2.HI_LO ;  /* 0x0000000a220a7c49 */ /* 0x000fc8000900080a */
[----:B------:R-:W1:Y:S01]  /*6d50*/  MUFU.EX2 R37, R37 ;  /* 0x0000002500257308 */ /* 0x000e620000000800 */
[----:B------:R-:W-:Y:S02]  /*6d60*/  F2FP.F16.F32.PACK_AB R33, R49, R48 ;  /* 0x000000303121723e */ /* 0x000fe400000000ff */
[----:B--2---:R-:W-:Y:S01]  /*6d70*/  F2FP.F16.F32.PACK_AB R9, R71, R70 ;  /* 0x000000464709723e */ /* 0x004fe200000000ff */
[----:B-----5:R-:W-:-:S04]  /*6d80*/  FFMA2 R52, R30.F32x2.HI_LO, UR10.F32, -R6.F32x2.HI_LO ;  /* 0x0000000a1e347c49 */ /* 0x020fc80009000806 */
[----:B------:R-:W-:Y:S01]  /*6d90*/  MUFU.EX2 R42, R42 ;  /* 0x0000002a002a7308 */ /* 0x000fe20000000800 */
[----:B------:R-:W-:Y:S01]  /*6da0*/  FFMA2 R4, R28.F32x2.HI_LO, UR10.F32, -R4.F32x2.HI_LO ;  /* 0x0000000a1c047c49 */ /* 0x000fe20009000804 */
[----:B----4-:R-:W-:-:S06]  /*6db0*/  F2FP.F16.F32.PACK_AB R30, R39, R38 ;  /* 0x00000026271e723e */ /* 0x010fcc00000000ff */
[----:B------:R-:W2:Y:S01]  /*6dc0*/  MUFU.EX2 R43, R43 ;  /* 0x0000002b002b7308 */ /* 0x000ea20000000800 */
[----:B-1----:R-:W-:-:S07]  /*6dd0*/  F2FP.F16.F32.PACK_AB R31, R37, R36 ;  /* 0x00000024251f723e */ /* 0x002fce00000000ff */
[----:B------:R-:W-:Y:S08]  /*6de0*/  MUFU.EX2 R40, R40 ;  /* 0x0000002800287308 */ /* 0x000ff00000000800 */
[----:B------:R-:W1:Y:S01]  /*6df0*/  MUFU.EX2 R41, R41 ;  /* 0x0000002900297308 */ /* 0x000e620000000800 */
[----:B--2---:R-:W-:-:S07]  /*6e00*/  F2FP.F16.F32.PACK_AB R28, R43, R42 ;  /* 0x0000002a2b1c723e */ /* 0x004fce00000000ff */
[----:B------:R-:W-:Y:S08]  /*6e10*/  MUFU.EX2 R46, R46 ;  /* 0x0000002e002e7308 */ /* 0x000ff00000000800 */
        /* <DEDUP_REMOVED lines=12> */
[----:B------:R-:W-:Y:S01]  /*6ee0*/  MUFU.EX2 R81, R63 ;  /* 0x0000003f00517308 */ /* 0x000fe20000000800 */
[----:B-1----:R-:W-:-:S07]  /*6ef0*/  F2FP.F16.F32.PACK_AB R7, R75, R74 ;  /* 0x0000004a4b07723e */ /* 0x002fce00000000ff */
[----:B------:R-:W-:Y:S08]  /*6f00*/  MUFU.EX2 R78, R56 ;  /* 0x00000038004e7308 */ /* 0x000ff00000000800 */
[----:B------:R-:W-:Y:S08]  /*6f10*/  MUFU.EX2 R79, R57 ;  /* 0x00000039004f7308 */ /* 0x000ff00000000800 */
[----:B------:R-:W-:Y:S08]  /*6f20*/  MUFU.EX2 R72, R54 ;  /* 0x0000003600487308 */ /* 0x000ff00000000800 */
[----:B------:R-:W1:Y:S08]  /*6f30*/  MUFU.EX2 R73, R55 ;  /* 0x0000003700497308 */ /* 0x000e700000000800 */
[----:B------:R-:W-:Y:S08]  /*6f40*/  MUFU.EX2 R68, R16 ;  /* 0x0000001000447308 */ /* 0x000ff00000000800 */
[----:B------:R-:W-:Y:S01]  /*6f50*/  MUFU.EX2 R69, R17 ;  /* 0x0000001100457308 */ /* 0x000fe20000000800 */
[----:B-1----:R-:W-:-:S07]  /*6f60*/  F2FP.F16.F32.PACK_AB R8, R73, R72 ;  /* 0x000000484908723e */ /* 0x002fce00000000ff */
[----:B------:R-:W-:Y:S08]  /*6f70*/  MUFU.EX2 R66, R18 ;  /* 0x0000001200427308 */ /* 0x000ff00000000800 */
[----:B------:R-:W-:Y:S08]  /*6f80*/  MUFU.EX2 R67, R19 ;  /* 0x0000001300437308 */ /* 0x000ff00000000800 */
[----:B------:R1:W-:Y:S08]  /*6f90*/  MUFU.EX2 R64, R22 ;  /* 0x0000001600407308 */ /* 0x0003f00000000800 */
[----:B------:R2:W-:Y:S08]  /*6fa0*/  MUFU.EX2 R65, R23 ;  /* 0x0000001700417308 */ /* 0x0005f00000000800 */
[----:B------:R3:W-:Y:S01]  /*6fb0*/  MUFU.EX2 R62, R26 ;  /* 0x0000001a003e7308 */ /* 0x0007e20000000800 */
[----:B-1----:R-:W-:-:S07]  /*6fc0*/  F2FP.F16.F32.PACK_AB R22, R93, R92 ;  /* 0x0000005c5d16723e */ /* 0x002fce00000000ff */
[----:B------:R1:W-:Y:S01]  /*6fd0*/  MUFU.EX2 R63, R27 ;  /* 0x0000001b003f7308 */ /* 0x0003e20000000800 */
[----:B--2---:R-:W-:-:S07]  /*6fe0*/  F2FP.F16.F32.PACK_AB R23, R91, R90 ;  /* 0x0000005a5b17723e */ /* 0x004fce00000000ff */
[----:B------:R-:W-:Y:S01]  /*6ff0*/  MUFU.EX2 R60, R12 ;  /* 0x0000000c003c7308 */ /* 0x000fe20000000800 */
[----:B---3--:R-:W-:-:S07]  /*7000*/  F2FP.F16.F32.PACK_AB R26, R85, R84 ;  /* 0x00000054551a723e */ /* 0x008fce00000000ff */
[----:B------:R-:W2:Y:S01]  /*7010*/  MUFU.EX2 R61, R13 ;  /* 0x0000000d003d7308 */ /* 0x000ea20000000800 */
[----:B-1----:R-:W-:-:S04]  /*7020*/  F2FP.F16.F32.PACK_AB R27, R83, R82 ;  /* 0x00000052531b723e */ /* 0x002fc800000000ff */
[----:B------:R-:W-:Y:S03]  /*7030*/  STTM.x16 tmem[UR11], R20 ;  /* 0x00000014000079ed */ /* 0x000fe6000824000b */
[----:B------:R1:W-:Y:S08]  /*7040*/  MUFU.EX2 R58, R14 ;  /* 0x0000000e003a7308 */ /* 0x0003f00000000800 */
[----:B------:R3:W4:Y:S01]  /*7050*/  MUFU.EX2 R59, R15 ;  /* 0x0000000f003b7308 */ /* 0x0007220000000800 */
[----:B--2---:R-:W-:-:S07]  /*7060*/  F2FP.F16.F32.PACK_AB R12, R61, R60 ;  /* 0x0000003c3d0c723e */ /* 0x004fce00000000ff */
[----:B------:R-:W-:Y:S01]  /*7070*/  MUFU.EX2 R2, R2 ;  /* 0x0000000200027308 */ /* 0x000fe20000000800 */
[----:B-1----:R-:W-:-:S07]  /*7080*/  F2FP.F16.F32.PACK_AB R14, R65, R64 ;  /* 0x00000040410e723e */ /* 0x002fce00000000ff */
[----:B------:R-:W1:Y:S01]  /*7090*/  MUFU.EX2 R3, R3 ;  /* 0x0000000300037308 */ /* 0x000e620000000800 */
[----:B---3--:R-:W-:Y:S02]  /*70a0*/  F2FP.F16.F32.PACK_AB R15, R63, R62 ;  /* 0x0000003e3f0f723e */ /* 0x008fe400000000ff */
[----:B----4-:R-:W-:-:S05]  /*70b0*/  F2FP.F16.F32.PACK_AB R13, R59, R58 ;  /* 0x0000003a3b0d723e */ /* 0x010fca00000000ff */
[----:B------:R2:W-:Y:S08]  /*70c0*/  MUFU.EX2 R54, R10 ;  /* 0x0000000a00367308 */ /* 0x0005f00000000800 */
[----:B------:R3:W4:Y:S01]  /*70d0*/  MUFU.EX2 R55, R11 ;  /* 0x0000000b00377308 */ /* 0x0007220000000800 */
[----:B-1----:R-:W-:-:S07]  /*70e0*/  F2FP.F16.F32.PACK_AB R18, R3, R2 ;  /* 0x000000020312723e */ /* 0x002fce00000000ff */
[----:B------:R1:W-:Y:S01]  /*70f0*/  MUFU.EX2 R56, R4 ;  /* 0x0000000400387308 */ /* 0x0003e20000000800 */
[----:B--2---:R-:W-:-:S07]  /*7100*/  F2FP.F16.F32.PACK_AB R10, R69, R68 ;  /* 0x00000044450a723e */ /* 0x004fce00000000ff */
[----:B------:R2:W5:Y:S01]  /*7110*/  MUFU.EX2 R57, R5 ;  /* 0x0000000500397308 */ /* 0x0005620000000800 */
[----:B---3--:R-:W-:Y:S02]  /*7120*/  F2FP.F16.F32.PACK_AB R11, R67, R66 ;  /* 0x00000042430b723e */ /* 0x008fe400000000ff */
[----:B----4-:R-:W-:-:S05]  /*7130*/  F2FP.F16.F32.PACK_AB R19, R55, R54 ;  /* 0x000000363713723e */ /* 0x010fca00000000ff */
[----:B------:R-:W-:Y:S01]  /*7140*/  MUFU.EX2 R52, R52 ;  /* 0x0000003400347308 */ /* 0x000fe20000000800 */
[----:B-1----:R-:W-:-:S07]  /*7150*/  F2FP.F16.F32.PACK_AB R4, R81, R80 ;  /* 0x000000505104723e */ /* 0x002fce00000000ff */
[----:B------:R-:W1:Y:S01]  /*7160*/  MUFU.EX2 R53, R53 ;  /* 0x0000003500357308 */ /* 0x000e620000000800 */
[----:B--2---:R-:W-:Y:S02]  /*7170*/  F2FP.F16.F32.PACK_AB R5, R79, R78 ;  /* 0x0000004e4f05723e */ /* 0x004fe400000000ff */
[----:B-----5:R-:W-:Y:S02]  /*7180*/  F2FP.F16.F32.PACK_AB R16, R57, R56 ;  /* 0x000000383910723e */ /* 0x020fe400000000ff */
[----:B-1----:R-:W-:-:S04]  /*7190*/  F2FP.F16.F32.PACK_AB R17, R53, R52 ;  /* 0x000000343511723e */ /* 0x002fc800000000ff */
[----:B------:R1:W-:Y:S01]  /*71a0*/  STTM.x16 tmem[UR7+0x20], R4 ;  /* 0x00002004000079ed */ /* 0x0003e20008240007 */
[----:B------:R-:W2:Y:S01]  /*71b0*/  FENCE.VIEW.ASYNC.T ;  /* 0x00000000000073c6 */ /* 0x000ea20000000200 */
[----:B------:R3:W-:Y:S06]  /*71c0*/  MEMBAR.ALL.CTA ;  /* 0x0000000000007992 */ /* 0x0007ec0000008000 */
[----:B---3--:R-:W2:Y:S02]  /*71d0*/  FENCE.VIEW.ASYNC.S ;  /* 0x00000000000073c6 */ /* 0x008ea40000000000 */
[----:B--2---:R-:W-:Y:S06]  /*71e0*/  BAR.SYNC.DEFER_BLOCKING 0x3, 0x100 ;  /* 0x00c4000000007b1d */ /* 0x004fec0000010000 */
[----:B------:R2:W-:Y:S01]  /*71f0*/  @P0 SYNCS.ARRIVE.TRANS64.ART0 RZ, [UR4+0x68], R106 ;  /* 0x0000686affff09a7 */ /* 0x0005e20008500004 */
[----:B------:R-:W-:Y:S01]  /*7200*/  UMOV UR4, UR17 ;  /* 0x0000001100047c82 */ /* 0x000fe20008000000 */
[----:B-1----:R-:W-:Y:S01]  /*7210*/  IMAD.U32 R4, RZ, RZ, UR5 ;  /* 0x00000005ff047e24 */ /* 0x002fe2000f8e00ff */
[----:B------:R2:W-:Y:S01]  /*7220*/  @!P1 SYNCS.ARRIVE.TRANS64.ART0 RZ, [UR9+0x40], R104 ;  /* 0x00004068ffff99a7 */ /* 0x0005e20008500009 */
[----:B------:R-:W1:Y:S02]  /*7230*/  SYNCS.PHASECHK.TRANS64.TRYWAIT P0, [UR4+0x50], R103 ;  /* 0x00005067ff0075a7 */ /* 0x000e640008001104 */
[----:B-12---:R-:W-:Y:S05]  /*7240*/  @!P0 BRA `(.L_x_56) ;  /* 0x00000034005c8947 */ /* 0x006fea0003800000 */
.L_x_138:
[----:B------:R-:W2:Y:S01]  /*7250*/  SYNCS.PHASECHK.TRANS64.TRYWAIT P0, [UR4+0x70], R4 ;  /* 0x00007004ff0075a7 */ /* 0x000ea20008001104 */
[----:B------:R-:W3:Y:S02]  /*7260*/  S2R R103, SR_TID.X ;  /* 0x0000000000677919 */ /* 0x000ee40000002100 */
[----:B---3--:R-:W-:-:S05]  /*7270*/  SHF.R.U32.HI R104, RZ, 0x2, R103 ;  /* 0x00000002ff687819 */ /* 0x008fca0000011667 */
[----:B------:R-:W-:-:S05]  /*7280*/  IMAD R106, R103, 0x10000, R104 ;  /* 0x00010000676a7824 */ /* 0x000fca00078e0268 */
[----:B------:R-:W-:-:S04]  /*7290*/  LOP3.LUT R106, R106, 0x600020, RZ, 0xc0, !PT ;  /* 0x006000206a6a7812 */ /* 0x000fc800078ec0ff */
[----:B------:R-:W-:Y:S01]  /*72a0*/  R2UR UR6, R106 ;  /* 0x000000006a0672ca */ /* 0x000fe200000e0000 */
[----:B--2---:R-:W-:-:S14]  /*72b0*/  @!P0 BRA `(.L_x_57) ;  /* 0x0000003400608947 */ /* 0x004fdc0003800000 */
.L_x_140:
[----:B-1----:R-:W1:Y:S01]  /*72c0*/  LDTM.x32 R4, tmem[UR6+0xe0] ;  /* 0x0000e006000479ee */ /* 0x002e6200082c0000 */
[----:B------:R-:W-:Y:S01]  /*72d0*/  NOP ;  /* 0x0000000000007918 */ /* 0x000fe20000000000 */
[----:B-1----:R-:W-:Y:S01]  /*72e0*/  BAR.SYNC.DEFER_BLOCKING 0x3, 0x100 ;  /* 0x00c4000000007b1d */ /* 0x002fe20000010000 */
[----:B------:R-:W-:Y:S02]  /*72f0*/  USHF.L.U32 UR5, UR14, 0x1f, URZ ;  /* 0x0000001f0e057899 */ /* 0x000fe400080006ff */
[----:B------:R-:W-:-:S04]  /*7300*/  UIADD3 UR7, UPT, UPT, UR8, 0x1, URZ ;  /* 0x0000000108077890 */ /* 0x000fc8000fffe0ff */
[----:B------:R-:W-:Y:S01]  /*7310*/  IMAD.U32 R107, RZ, RZ, UR5 ;  /* 0x00000005ff6b7e24 */ /* 0x000fe2000f8e00ff */
[----:B------:R-:W1:Y:S04]  /*7320*/  LDS.128 R116, [R105+UR4+0x26810] ;  /* 0x0268100469747984 */ /* 0x000e680008000c00 */
[----:B------:R-:W2:Y:S04]  /*7330*/  LDS.128 R108, [R105+UR4+0x26830] ;  /* 0x02683004696c7984 */ /* 0x000ea80008000c00 */
[----:B------:R-:W3:Y:S01]  /*7340*/  LDS.128 R112, [R105+UR4+0x26800] ;  /* 0x0268000469707984 */ /* 0x000ee20008000c00 */
[----:B-1----:R-:W-:-:S02]  /*7350*/  FADD2 R10, R10.F32x2.HI_LO, -R118.F32x2.HI_LO ;  /* 0x800000760a0a724b */ /* 0x002fc40000000000 */
[----:B------:R-:W-:Y:S02]  /*7360*/  FADD2 R8, R8.F32x2.HI_LO, -R116.F32x2.HI_LO ;  /* 0x800000740808724b */ /* 0x000fe40000000000 */
[----:B--2---:R-:W-:Y:S01]  /*7370*/  FADD2 R16, R16.F32x2.HI_LO, -R108.F32x2.HI_LO ;  /* 0x8000006c1010724b */ /* 0x004fe20000000000 */
[----:B------:R-:W1:Y:S01]  /*7380*/  LDS.128 R116, [R105+UR4+0x26820] ;  /* 0x0268200469747984 */ /* 0x000e620008000c00 */
[----:B------:R-:W-:Y:S02]  /*7390*/  FMUL2 R10, R90.F32x2.HI_LO, R10.F32x2.HI_LO ;  /* 0x0000000a5a0a724a */ /* 0x000fe40000000000 */
[----:B---3--:R-:W-:Y:S02]  /*73a0*/  FADD2 R6, R6.F32x2.HI_LO, -R114.F32x2.HI_LO ;  /* 0x800000720606724b */ /* 0x008fe40000000000 */
[----:B------:R-:W-:Y:S02]  /*73b0*/  FMUL2 R8, R92.F32x2.HI_LO, R8.F32x2.HI_LO ;  /* 0x000000085c08724a */ /* 0x000fe40000000000 */
[----:B------:R-:W-:-:S02]  /*73c0*/  FADD2 R4, R4.F32x2.HI_LO, -R112.F32x2.HI_LO ;  /* 0x800000700404724b */ /* 0x000fc40000000000 */
[----:B------:R-:W-:Y:S01]  /*73d0*/  FMUL2 R6, R94.F32x2.HI_LO, R6.F32x2.HI_LO ;  /* 0x000000065e06724a */ /* 0x000fe20000000000 */
[----:B------:R-:W2:Y:S01]  /*73e0*/  LDS.128 R112, [R105+UR4+0x26850] ;  /* 0x0268500469707984 */ /* 0x000ea20008000c00 */
[----:B------:R-:W-:Y:S02]  /*73f0*/  FADD2 R90, R18.F32x2.HI_LO, -R110.F32x2.HI_LO ;  /* 0x8000006e125a724b */ /* 0x000fe40000000000 */
[----:B------:R-:W-:Y:S01]  /*7400*/  FMUL2 R84, R84.F32x2.HI_LO, R16.F32x2.HI_LO ;  /* 0x000000105454724a */ /* 0x000fe20000000000 */
[----:B------:R-:W3:Y:S01]  /*7410*/  LDS.128 R108, [R105+UR4+0x26840] ;  /* 0x02684004696c7984 */ /* 0x000ee20008000c00 */
[----:B------:R-:W-:Y:S02]  /*7420*/  FMUL2 R4, R96.F32x2.HI_LO, R4.F32x2.HI_LO ;  /* 0x000000046004724a */ /* 0x000fe40000000000 */
[----:B------:R-:W-:Y:S02]  /*7430*/  IMAD.SHL.U32 R97, R103, 0x40, RZ ;  /* 0x0000004067617824 */ /* 0x000fe400078e00ff */
[----:B------:R-:W-:Y:S01]  /*7440*/  FMUL2 R82, R82.F32x2.HI_LO, R90.F32x2.HI_LO ;  /* 0x0000005a5252724a */ /* 0x000fe20000000000 */
[----:B------:R-:W4:Y:S02]  /*7450*/  LDS.128 R92, [R105+UR4+0x26870] ;  /* 0x02687004695c7984 */ /* 0x000f240008000c00 */
[----:B------:R-:W-:-:S02]  /*7460*/  LOP3.LUT R97, R97, 0x1fc0, RZ, 0xc0, !PT ;  /* 0x00001fc061617812 */ /* 0x000fc400078ec0ff */
[----:B------:R-:W5:Y:S01]  /*7470*/  LDS.128 R16, [R105+UR4+0x26860] ;  /* 0x0268600469107984 */ /* 0x000f620008000c00 */
[----:B------:R-:W5:Y:S01]  /*7480*/  SYNCS.PHASECHK.TRANS64.TRYWAIT P0, [UR4+0x88], R107 ;  /* 0x0000886bff0075a7 */ /* 0x000f620008001104 */
[----:B------:R-:W-:-:S04]  /*7490*/  LOP3.LUT R96, R97, 0x20, R104, 0xf8, !PT ;  /* 0x0000002061607812 */ /* 0x000fc800078ef868 */
[----:B------:R-:W-:-:S04]  /*74a0*/  IADD3 R96, PT, PT, R96, UR4, R96 ;  /* 0x0000000460607c10 */ /* 0x000fc8000fffe060 */
[C---:B------:R-:W-:Y:S01]  /*74b0*/  IADD3 R90, PT, PT, R96.reuse, 0x22430, RZ ;  /* 0x00022430605a7810 */ /* 0x040fe20007ffe0ff */
[C---:B------:R-:W-:Y:S01]  /*74c0*/  VIADD R104, R96.reuse, 0x22410 ;  /* 0x0002241060687836 */ /* 0x040fe20000000000 */
[----:B------:R-:W-:Y:S02]  /*74d0*/  IADD3 R97, PT, PT, R96, 0x22400, RZ ;  /* 0x0002240060617810 */ /* 0x000fe40007ffe0ff */
[----:B------:R-:W-:Y:S01]  /*74e0*/  SHF.R.U32.HI R91, RZ, 0x3, R90 ;  /* 0x00000003ff5b7819 */ /* 0x000fe2000001165a */
[----:B-1----:R-:W-:-:S03]  /*74f0*/  FADD2 R14, R14.F32x2.HI_LO, -R118.F32x2.HI_LO ;  /* 0x800000760e0e724b */ /* 0x002fc60000000000 */
[----:B------:R-:W-:Y:S01]  /*7500*/  LOP3.LUT R90, R90, 0x70, R91, 0x78, !PT ;  /* 0x000000705a5a7812 */ /* 0x000fe200078e785b */
[----:B------:R-:W-:Y:S02]  /*7510*/  FADD2 R12, R12.F32x2.HI_LO, -R116.F32x2.HI_LO ;  /* 0x800000740c0c724b */ /* 0x000fe40000000000 */
[----:B------:R-:W-:Y:S02]  /*7520*/  VIADD R91, R96, 0x22420 ;  /* 0x00022420605b7836 */ /* 0x000fe40000000000 */
[----:B------:R-:W-:Y:S02]  /*7530*/  FMUL2 R14, R86.F32x2.HI_LO, R14.F32x2.HI_LO ;  /* 0x0000000e560e724a */ /* 0x000fe40000000000 */
[----:B------:R-:W-:Y:S02]  /*7540*/  VIADD R86, R96, 0x1e430 ;  /* 0x0001e43060567836 */ /* 0x000fe40000000000 */
[----:B------:R-:W-:Y:S01]  /*7550*/  FMUL2 R12, R88.F32x2.HI_LO, R12.F32x2.HI_LO ;  /* 0x0000000c580c724a */ /* 0x000fe20000000000 */
[----:B------:R-:W-:-:S02]  /*7560*/  SHF.R.U32.HI R89, RZ, 0x3, R104 ;  /* 0x00000003ff597819 */ /* 0x000fc40000011668 */
[----:B------:R-:W-:Y:S01]  /*7570*/  SHF.R.U32.HI R88, RZ, 0x3, R97 ;  /* 0x00000003ff587819 */ /* 0x000fe20000011661 */
[----:B--2---:R-:W-:Y:S01]  /*7580*/  FADD2 R24, R24.F32x2.HI_LO, -R112.F32x2.HI_LO ;  /* 0x800000701818724b */ /* 0x004fe20000000000 */
[----:B------:R-:W-:Y:S01]  /*7590*/  LOP3.LUT R89, R104, 0x70, R89, 0x78, !PT ;  /* 0x0000007068597812 */ /* 0x000fe200078e7859 */
[----:B------:R-:W-:Y:S01]  /*75a0*/  FADD2 R26, R26.F32x2.HI_LO, -R114.F32x2.HI_LO ;  /* 0x800000721a1a724b */ /* 0x000fe20000000000 */
[----:B------:R-:W-:Y:S01]  /*75b0*/  SHF.R.U32.HI R87, RZ, 0x3, R86 ;  /* 0x00000003ff577819 */ /* 0x000fe20000011656 */
[----:B------:R-:W-:Y:S01]  /*75c0*/  FMUL2 R24, R38.F32x2.HI_LO, R24.F32x2.HI_LO ;  /* 0x000000182618724a */ /* 0x000fe20000000000 */
[----:B------:R-:W-:Y:S01]  /*75d0*/  F2FP.F16.F32.PACK_AB R38, R9, R8 ;  /* 0x000000080926723e */ /* 0x000fe200000000ff */
[----:B------:R-:W-:Y:S01]  /*75e0*/  FMUL2 R8, R36.F32x2.HI_LO, R26.F32x2.HI_LO ;  /* 0x0000001a2408724a */ /* 0x000fe20000000000 */
[----:B------:R-:W-:Y:S01]  /*75f0*/  F2FP.F16.F32.PACK_AB R36, R5, R4 ;  /* 0x000000040524723e */ /* 0x000fe200000000ff */
[----:B------:R-:W-:Y:S01]  /*7600*/  VIADD R112, R96, 0x1e410 ;  /* 0x0001e41060707836 */ /* 0x000fe20000000000 */
[----:B------:R-:W-:Y:S01]  /*7610*/  SHF.R.U32.HI R116, RZ, 0x3, R91 ;  /* 0x00000003ff747819 */ /* 0x000fe2000001165b */
[----:B---3--:R-:W-:Y:S01]  /*7620*/  FADD2 R20, R20.F32x2.HI_LO, -R108.F32x2.HI_LO ;  /* 0x8000006c1414724b */ /* 0x008fe20000000000 */
[----:B------:R-:W-:Y:S01]  /*7630*/  LOP3.LUT R88, R97, 0x70, R88, 0x78, !PT ;  /* 0x0000007061587812 */ /* 0x000fe200078e7858 */
[----:B------:R-:W-:Y:S01]  /*7640*/  FADD2 R22, R22.F32x2.HI_LO, -R110.F32x2.HI_LO ;  /* 0x8000006e1616724b */ /* 0x000fe20000000000 */
[----:B------:R-:W-:Y:S01]  /*7650*/  IADD3 R104, PT, PT, R96, 0x1e400, RZ ;  /* 0x0001e40060687810 */ /* 0x000fe20007ffe0ff */
[----:B----4-:R-:W-:Y:S01]  /*7660*/  FADD2 R32, R32.F32x2.HI_LO, -R92.F32x2.HI_LO ;  /* 0x8000005c2020724b */ /* 0x010fe20000000000 */
[----:B------:R-:W-:Y:S01]  /*7670*/  SHF.R.U32.HI R4, RZ, 0x3, R103 ;  /* 0x00000003ff047819 */ /* 0x000fe20000011667 */
[----:B------:R-:W-:Y:S01]  /*7680*/  FADD2 R34, R34.F32x2.HI_LO, -R94.F32x2.HI_LO ;  /* 0x8000005e2222724b */ /* 0x000fe20000000000 */
[----:B------:R-:W-:Y:S01]  /*7690*/  IADD3 R97, PT, PT, R96, 0x1e420, RZ ;  /* 0x0001e42060617810 */ /* 0x000fe20007ffe0ff */
[----:B-----5:R-:W-:Y:S01]  /*76a0*/  FADD2 R28, R28.F32x2.HI_LO, -R16.F32x2.HI_LO ;  /* 0x800000101c1c724b */ /* 0x020fe20000000000 */
[----:B------:R-:W-:Y:S01]  /*76b0*/  LOP3.LUT R96, R86, 0x70, R87, 0x78, !PT ;  /* 0x0000007056607812 */ /* 0x000fe200078e7857 */
[----:B------:R-:W-:Y:S01]  /*76c0*/  FADD2 R30, R30.F32x2.HI_LO, -R18.F32x2.HI_LO ;  /* 0x800000121e1e724b */ /* 0x000fe20000000000 */
[----:B------:R-:W-:Y:S01]  /*76d0*/  LOP3.LUT R91, R91, 0x70, R116, 0x78, !PT ;  /* 0x000000705b5b7812 */ /* 0x000fe200078e7874 */
[----:B------:R-:W-:Y:S01]  /*76e0*/  FMUL2 R20, R42.F32x2.HI_LO, R20.F32x2.HI_LO ;  /* 0x000000142a14724a */ /* 0x000fe20000000000 */
[----:B------:R-:W-:Y:S01]  /*76f0*/  SHF.R.U32.HI R87, RZ, 0x3, R104 ;  /* 0x00000003ff577819 */ /* 0x000fe20000011668 */
[----:B------:R-:W-:Y:S01]  /*7700*/  FMUL2 R22, R40.F32x2.HI_LO, R22.F32x2.HI_LO ;  /* 0x000000162816724a */ /* 0x000fe20000000000 */
[----:B------:R-:W-:Y:S01]  /*7710*/  LOP3.LUT R5, R4, 0x10, RZ, 0xc0, !PT ;  /* 0x0000001004057812 */ /* 0x000fe200078ec0ff */
[----:B------:R-:W-:Y:S01]  /*7720*/  FMUL2 R32, R46.F32x2.HI_LO, R32.F32x2.HI_LO ;  /* 0x000000202e20724a */ /* 0x000fe20000000000 */
[----:B------:R-:W-:Y:S01]  /*7730*/  SHF.R.U32.HI R116, RZ, 0x3, R97 ;  /* 0x00000003ff747819 */ /* 0x000fe20000011661 */
[----:B------:R-:W-:Y:S01]  /*7740*/  FMUL2 R34, R44.F32x2.HI_LO, R34.F32x2.HI_LO ;  /* 0x000000222c22724a */ /* 0x000fe20000000000 */
[----:B------:R-:W-:Y:S01]  /*7750*/  SHF.R.U32.HI R113, RZ, 0x3, R112 ;  /* 0x00000003ff717819 */ /* 0x000fe20000011670 */
[----:B------:R-:W-:Y:S01]  /*7760*/  FMUL2 R28, R50.F32x2.HI_LO, R28.F32x2.HI_LO ;  /* 0x0000001c321c724a */ /* 0x000fe20000000000 */
[----:B------:R-:W-:Y:S01]  /*7770*/  IADD3 R105, PT, PT, R105, UR4, RZ ;  /* 0x0000000469697c10 */ /* 0x000fe2000fffe0ff */
[----:B------:R-:W-:Y:S01]  /*7780*/  FMUL2 R30, R48.F32x2.HI_LO, R30.F32x2.HI_LO ;  /* 0x0000001e301e724a */ /* 0x000fe20000000000 */
[----:B------:R-:W-:Y:S01]  /*7790*/  LOP3.LUT R87, R104, 0x70, R87, 0x78, !PT ;  /* 0x0000007068577812 */ /* 0x000fe200078e7857 */
[----:B------:R-:W-:Y:S01]  /*77a0*/  IMAD.IADD R104, R106, 0x1, -R5 ;  /* 0x000000016a687824 */ /* 0x000fe200078e0a05 */
[----:B------:R-:W-:-:S02]  /*77b0*/  LOP3.LUT R97, R97, 0x70, R116, 0x78, !PT ;  /* 0x0000007061617812 */ /* 0x000fc400078e7874 */
[----:B------:R-:W-:Y:S02]  /*77c0*/  LOP3.LUT R86, R112, 0x70, R113, 0x78, !PT ;  /* 0x0000007070567812 */ /* 0x000fe400078e7871 */
[----:B------:R-:W-:Y:S02]  /*77d0*/  F2FP.F16.F32.PACK_AB R39, R11, R10 ;  /* 0x0000000a0b27723e */ /* 0x000fe400000000ff */
[----:B------:R-:W-:Y:S02]  /*77e0*/  F2FP.F16.F32.PACK_AB R37, R7, R6 ;  /* 0x000000060725723e */ /* 0x000fe400000000ff */
[----:B------:R-:W-:Y:S02]  /*77f0*/  F2FP.F16.F32.PACK_AB R42, R85, R84 ;  /* 0x00000054552a723e */ /* 0x000fe400000000ff */
[----:B------:R-:W-:Y:S02]  /*7800*/  F2FP.F16.F32.PACK_AB R43, R83, R82 ;  /* 0x00000052532b723e */ /* 0x000fe400000000ff */
[----:B------:R-:W-:-:S02]  /*7810*/  F2FP.F16.F32.PACK_AB R40, R13, R12 ;  /* 0x0000000c0d28723e */ /* 0x000fc400000000ff */
[----:B------:R-:W-:Y:S02]  /*7820*/  F2FP.F16.F32.PACK_AB R41, R15, R14 ;  /* 0x0000000e0f29723e */ /* 0x000fe400000000ff */
[----:B------:R-:W-:Y:S02]  /*7830*/  F2FP.F16.F32.PACK_AB R46, R25, R24 ;  /* 0x00000018192e723e */ /* 0x000fe400000000ff */
[----:B------:R-:W-:Y:S02]  /*7840*/  F2FP.F16.F32.PACK_AB R47, R9, R8 ;  /* 0x00000008092f723e */ /* 0x000fe400000000ff */
[----:B------:R-:W-:Y:S02]  /*7850*/  F2FP.F16.F32.PACK_AB R44, R21, R20 ;  /* 0x00000014152c723e */ /* 0x000fe400000000ff */
[----:B------:R-:W-:Y:S02]  /*7860*/  F2FP.F16.F32.PACK_AB R45, R23, R22 ;  /* 0x00000016172d723e */ /* 0x000fe400000000ff */
[----:B------:R-:W-:-:S02]  /*7870*/  F2FP.F16.F32.PACK_AB R50, R33, R32 ;  /* 0x000000202132723e */ /* 0x000fc400000000ff */
[----:B------:R-:W-:Y:S02]  /*7880*/  F2FP.F16.F32.PACK_AB R51, R35, R34 ;  /* 0x000000222333723e */ /* 0x000fe400000000ff */
[----:B------:R-:W-:Y:S02]  /*7890*/  F2FP.F16.F32.PACK_AB R48, R29, R28 ;  /* 0x0000001c1d30723e */ /* 0x000fe400000000ff */
[----:B------:R-:W-:Y:S01]  /*78a0*/  F2FP.F16.F32.PACK_AB R49, R31, R30 ;  /* 0x0000001e1f31723e */ /* 0x000fe200000000ff */
[----:B------:R-:W-:Y:S06]  /*78b0*/  @!P0 BRA `(.L_x_58) ;  /* 0x0000003000008947 */ /* 0x000fec0003800000 */
.L_x_142:
[----:B------:R-:W-:Y:S01]  /*78c0*/  R2UR UR6, R104 ;  /* 0x00000000680672ca */ /* 0x000fe200000e0000 */
[----:B------:R-:W-:Y:S01]  /*78d0*/  STS.128 [R87], R36 ;  /* 0x0000002457007388 */ /* 0x000fe20000000c00 */
[----:B------:R-:W-:Y:S02]  /*78e0*/  R2UR UR5, R106 ;  /* 0x000000006a0572ca */ /* 0x000fe400000e0000 */
[----:B------:R-:W-:Y:S02]  /*78f0*/  ELECT P0, URZ, PT ;  /* 0x0000000000ff782f */ /* 0x000fe40003800000 */
[----:B------:R-:W-:Y:S01]  /*7900*/  IADD3 R102, PT, PT, R102, -0x80, RZ ;  /* 0xffffff8066667810 */ /* 0x000fe20007ffe0ff */
[----:B------:R-:W-:Y:S01]  /*7910*/  STS.128 [R86], R40 ;  /* 0x0000002856007388 */ /* 0x000fe20000000c00 */
[----:B------:R-:W-:Y:S02]  /*7920*/  UISETP.NE.AND UP0, UPT, UR7, 0x2, UPT ;  /* 0x000000020700788c */ /* 0x000fe4000bf05270 */
[----:B------:R-:W-:Y:S01]  /*7930*/  UIADD3 UR15, UPT, UPT, UR15, 0x1, URZ ;  /* 0x000000010f0f7890 */ /* 0x000fe2000fffe0ff */
[----:B------:R-:W-:Y:S01]  /*7940*/  STS.128 [R97], R44 ;  /* 0x0000002c61007388 */ /* 0x000fe20000000c00 */
[----:B------:R-:W-:-:S02]  /*7950*/  USEL UR8, UR7, URZ, UP0 ;  /* 0x000000ff07087287 */ /* 0x000fc40008000000 */
[----:B------:R-:W-:Y:S01]  /*7960*/  ULOP3.LUT UR14, UR14, 0x1, URZ, 0x3c, !UPT ;  /* 0x000000010e0e7892 */ /* 0x000fe2000f8e3cff */
[----:B------:R-:W-:Y:S01]  /*7970*/  STTM.x16 tmem[UR6+0xe0], R36 ;  /* 0x0000e024000079ed */ /* 0x000fe20008240006 */
[----:B------:R-:W-:Y:S01]  /*7980*/  STS.128 [R96], R48 ;  /* 0x0000003060007388 */ /* 0x000fe20000000c00 */
[----:B------:R-:W-:Y:S02]  /*7990*/  ULOP3.LUT UR16, UR16, 0x1, URZ, 0x3c, !UPT ;  /* 0x0000000110107892 */ /* 0x000fe4000f8e3cff */
[----:B------:R-:W-:Y:S01]  /*79a0*/  ULOP3.LUT UR13, UR13, 0x1, URZ, 0x3c, !UPT ;  /* 0x000000010d0d7892 */ /* 0x000fe2000f8e3cff */
[----:B-1----:R-:W1:Y:S01]  /*79b0*/  LDTM.x32 R4, tmem[UR5+0x120] ;  /* 0x00012005000479ee */ /* 0x002e6200082c0000 */
[----:B------:R-:W-:Y:S01]  /*79c0*/  NOP ;  /* 0x0000000000007918 */ /* 0x000fe20000000000 */
[----:B-1----:R-:W-:Y:S01]  /*79d0*/  BAR.SYNC.DEFER_BLOCKING 0x3, 0x100 ;  /* 0x00c4000000007b1d */ /* 0x002fe20000010000 */
[----:B------:R-:W-:-:S05]  /*79e0*/  R2UR UR5, R104 ;  /* 0x00000000680572ca */ /* 0x000fca00000e0000 */
[----:B------:R-:W1:Y:S04]  /*79f0*/  LDS.128 R116, [R105+0x26900] ;  /* 0x0269000069747984 */ /* 0x000e680000000c00 */
[----:B------:R-:W2:Y:S04]  /*7a00*/  LDS.128 R120, [R105+0x26910] ;  /* 0x0269100069787984 */ /* 0x000ea80000000c00 */
[----:B------:R-:W3:Y:S04]  /*7a10*/  LDS.128 R112, [R105+0x26930] ;  /* 0x0269300069707984 */ /* 0x000ee80000000c00 */
[----:B------:R-:W4:Y:S04]  /*7a20*/  LDS.128 R108, [R105+0x26920] ;  /* 0x02692000696c7984 */ /* 0x000f280000000c00 */
[----:B------:R-:W5:Y:S04]  /*7a30*/  LDS.128 R92, [R105+0x26950] ;  /* 0x02695000695c7984 */ /* 0x000f680000000c00 */
[----:B------:R-:W5:Y:S04]  /*7a40*/  LDS.128 R84, [R105+0x26940] ;  /* 0x0269400069547984 */ /* 0x000f680000000c00 */
[----:B------:R-:W5:Y:S04]  /*7a50*/  LDS.128 R36, [R105+0x26970] ;  /* 0x0269700069247984 */ /* 0x000f680000000c00 */
[----:B------:R-:W5:Y:S01]  /*7a60*/  LDS.128 R40, [R105+0x26960] ;  /* 0x0269600069287984 */ /* 0x000f620000000c00 */
[----:B-1----:R-:W-:-:S02]  /*7a70*/  FADD2 R4, R4.F32x2.HI_LO, -R116.F32x2.HI_LO ;  /* 0x800000740404724b */ /* 0x002fc40000000000 */
[----:B------:R-:W-:Y:S02]  /*7a80*/  FADD2 R6, R6.F32x2.HI_LO, -R118.F32x2.HI_LO ;  /* 0x800000760606724b */ /* 0x000fe40000000000 */
[----:B--2---:R-:W-:Y:S02]  /*7a90*/  FADD2 R8, R8.F32x2.HI_LO, -R120.F32x2.HI_LO ;  /* 0x800000780808724b */ /* 0x004fe40000000000 */
[----:B------:R-:W-:Y:S02]  /*7aa0*/  FADD2 R10, R10.F32x2.HI_LO, -R122.F32x2.HI_LO ;  /* 0x8000007a0a0a724b */ /* 0x000fe40000000000 */
[----:B---3--:R-:W-:Y:S02]  /*7ab0*/  FADD2 R16, R16.F32x2.HI_LO, -R112.F32x2.HI_LO ;  /* 0x800000701010724b */ /* 0x008fe40000000000 */
[----:B------:R-:W-:Y:S02]  /*7ac0*/  FADD2 R18, R18.F32x2.HI_LO, -R114.F32x2.HI_LO ;  /* 0x800000721212724b */ /* 0x000fe40000000000 */
[----:B----4-:R-:W-:-:S02]  /*7ad0*/  FADD2 R12, R12.F32x2.HI_LO, -R108.F32x2.HI_LO ;  /* 0x8000006c0c0c724b */ /* 0x010fc40000000000 */
[----:B------:R-:W-:Y:S02]  /*7ae0*/  FADD2 R14, R14.F32x2.HI_LO, -R110.F32x2.HI_LO ;  /* 0x8000006e0e0e724b */ /* 0x000fe40000000000 */
[----:B-----5:R-:W-:Y:S02]  /*7af0*/  FADD2 R24, R24.F32x2.HI_LO, -R92.F32x2.HI_LO ;  /* 0x8000005c1818724b */ /* 0x020fe40000000000 */
[----:B------:R-:W-:Y:S02]  /*7b00*/  FADD2 R26, R26.F32x2.HI_LO, -R94.F32x2.HI_LO ;  /* 0x8000005e1a1a724b */ /* 0x000fe40000000000 */
[----:B------:R-:W-:Y:S02]  /*7b10*/  FADD2 R20, R20.F32x2.HI_LO, -R84.F32x2.HI_LO ;  /* 0x800000541414724b */ /* 0x000fe40000000000 */
[----:B------:R-:W-:Y:S02]  /*7b20*/  FADD2 R22, R22.F32x2.HI_LO, -R86.F32x2.HI_LO ;  /* 0x800000561616724b */ /* 0x000fe40000000000 */
[----:B------:R-:W-:-:S02]  /*7b30*/  FMUL2 R4, R80.F32x2.HI_LO, R4.F32x2.HI_LO ;  /* 0x000000045004724a */ /* 0x000fc40000000000 */
[----:B------:R-:W-:Y:S02]  /*7b40*/  FADD2 R32, R32.F32x2.HI_LO, -R36.F32x2.HI_LO ;  /* 0x800000242020724b */ /* 0x000fe40000000000 */
[----:B------:R-:W-:Y:S01]  /*7b50*/  FADD2 R34, R34.F32x2.HI_LO, -R38.F32x2.HI_LO ;  /* 0x800000262222724b */ /* 0x000fe20000000000 */
[----:B------:R-:W-:Y:S01]  /*7b60*/  F2FP.F16.F32.PACK_AB R4, R5, R4 ;  /* 0x000000040504723e */ /* 0x000fe200000000ff */
[----:B------:R-:W-:Y:S02]  /*7b70*/  FADD2 R28, R28.F32x2.HI_LO, -R40.F32x2.HI_LO ;  /* 0x800000281c1c724b */ /* 0x000fe40000000000 */
[----:B------:R-:W-:Y:S02]  /*7b80*/  FADD2 R30, R30.F32x2.HI_LO, -R42.F32x2.HI_LO ;  /* 0x8000002a1e1e724b */ /* 0x000fe40000000000 */
[----:B------:R-:W-:Y:S02]  /*7b90*/  FMUL2 R8, R76.F32x2.HI_LO, R8.F32x2.HI_LO ;  /* 0x000000084c08724a */ /* 0x000fe40000000000 */
[----:B------:R-:W-:-:S02]  /*7ba0*/  FMUL2 R10, R74.F32x2.HI_LO, R10.F32x2.HI_LO ;  /* 0x0000000a4a0a724a */ /* 0x000fc40000000000 */
[----:B------:R-:W-:Y:S01]  /*7bb0*/  FMUL2 R78, R78.F32x2.HI_LO, R6.F32x2.HI_LO ;  /* 0x000000064e4e724a */ /* 0x000fe20000000000 */
[----:B------:R-:W-:Y:S01]  /*7bc0*/  F2FP.F16.F32.PACK_AB R6, R9, R8 ;  /* 0x000000080906723e */ /* 0x000fe200000000ff */
        /* <DEDUP_REMOVED lines=24> */
[----:B------:R1:W-:Y:S01]  /*7d50*/  STS.128 [R88], R4 ;  /* 0x0000000458007388 */ /* 0x0003e20000000c00 */
[----:B------:R-:W-:-:S02]  /*7d60*/  F2FP.F16.F32.PACK_AB R16, R29, R28 ;  /* 0x0000001c1d10723e */ /* 0x000fc400000000ff */
[----:B------:R-:W-:Y:S01]  /*7d70*/  F2FP.F16.F32.PACK_AB R17, R31, R30 ;  /* 0x0000001e1f11723e */ /* 0x000fe200000000ff */
[----:B------:R1:W-:Y:S04]  /*7d80*/  STS.128 [R89], R8 ;  /* 0x0000000859007388 */ /* 0x0003e80000000c00 */
[----:B------:R1:W-:Y:S01]  /*7d90*/  STS.128 [R91], R12 ;  /* 0x0000000c5b007388 */ /* 0x0003e20000000c00 */
[----:B------:R1:W-:Y:S03]  /*7da0*/  STTM.x16 tmem[UR5+0x100], R4 ;  /* 0x00010004000079ed */ /* 0x0003e60008240005 */
[----:B------:R1:W-:Y:S01]  /*7db0*/  STS.128 [R90], R16 ;  /* 0x000000105a007388 */ /* 0x0003e20000000c00 */
[----:B------:R-:W-:-:S02]  /*7dc0*/  USEL UR5, URZ, 0x1, UP0 ;  /* 0x00000001ff057887 */ /* 0x000fc40008000000 */
[----:B------:R-:W-:Y:S01]  /*7dd0*/  UISETP.NE.AND UP0, UPT, UR15, URZ, UPT ;  /* 0x000000ff0f00728c */ /* 0x000fe2000bf05270 */
[----:B------:R-:W2:Y:S01]  /*7de0*/  FENCE.VIEW.ASYNC.T ;  /* 0x00000000000073c6 */ /* 0x000ea20000000200 */
[----:B------:R3:W-:Y:S06]  /*7df0*/  MEMBAR.ALL.CTA ;  /* 0x0000000000007992 */ /* 0x0007ec0000008000 */
[----:B---3--:R-:W2:Y:S01]  /*7e00*/  FENCE.VIEW.ASYNC.S ;  /* 0x00000000000073c6 */ /* 0x008ea20000000000 */
[----:B------:R-:W-:Y:S01]  /*7e10*/  ULOP3.LUT UR12, UR12, UR5, URZ, 0x3c, !UPT ;  /* 0x000000050c0c7292 */ /* 0x000fe2000f8e3cff */
[----:B--2---:R-:W-:Y:S06]  /*7e20*/  BAR.SYNC.DEFER_BLOCKING 0x3, 0x100 ;  /* 0x00c4000000007b1d */ /* 0x004fec0000010000 */
[----:B------:R1:W-:Y:S01]  /*7e30*/  @!P1 SYNCS.ARRIVE.TRANS64.ART0 RZ, [UR4+0x58], R99 ;  /* 0x00005863ffff99a7 */ /* 0x0003e20008500004 */
[----:B------:R1:W-:Y:S01]  /*7e40*/  @P0 SYNCS.ARRIVE.TRANS64.ART0 RZ, [UR4+0x80], R98 ;  /* 0x00008062ffff09a7 */ /* 0x0003e20008500004 */
[----:B------:R-:W-:Y:S05]  /*7e50*/  BRA.U UP0, `(.L_x_59) ;  /* 0xffffffe1008c7547 */ /* 0x000fea000b83ffff */
.L_x_53:
[----:B------:R-:W3:Y:S01]  /*7e60*/  S2R R2, SR_CgaCtaId ;  /* 0x0000000000027919 */ /* 0x000ee20000008800 */
[----:B--2---:R-:W-:Y:S01]  /*7e70*/  MOV R3, 0x400 ;  /* 0x0000040000037802 */ /* 0x004fe20000000f00 */
[----:B------:R-:W2:Y:S03]  /*7e80*/  S2R R23, SR_TID.X ;  /* 0x0000000000177919 */ /* 0x000ea60000002100 */
[----:B---3--:R-:W-:-:S04]  /*7e90*/  LEA R2, R2, R3, 0x18 ;  /* 0x0000000302027211 */ /* 0x008fc800078ec0ff */
[----:B------:R-:W3:Y:S01]  /*7ea0*/  SYNCS.PHASECHK.TRANS64.TRYWAIT P0, [R2+URZ+0x90], RZ ;  /* 0x000090ff020075a7 */ /* 0x000ee200080011ff */
[----:B--2---:R-:W-:Y:S01]  /*7eb0*/  SHF.R.U32.HI R3, RZ, 0x7, R23 ;  /* 0x00000007ff037819 */ /* 0x004fe20000011617 */
[----:B-1----:R-:W-:-:S03]  /*7ec0*/  IMAD.U32 R5, R23, 0x10000, RZ ;  /* 0x0001000017057824 */ /* 0x002fc600078e00ff */
[----:B------:R-:W-:-:S04]  /*7ed0*/  LOP3.LUT R3, R3, 0x1, RZ, 0xc0, !PT ;  /* 0x0000000103037812 */ /* 0x000fc800078ec0ff */
[----:B------:R-:W-:-:S13]  /*7ee0*/  R2UR UR4, R3 ;  /* 0x00000000030472ca */ /* 0x000fda00000e0000 */
[----:B------:R-:W-:-:S06]  /*7ef0*/  UIMAD UR7, UR4, 0x30, URZ ;  /* 0x00000030040778a4 */ /* 0x000fcc000f8e02ff */
[----:B------:R-:W-:-:S05]  /*7f00*/  IMAD.U32 R4, RZ, RZ, UR7 ;  /* 0x00000007ff047e24 */ /* 0x000fca000f8e00ff */
[----:B------:R-:W-:-:S04]  /*7f10*/  LOP3.LUT R4, R4, 0x600000, R5, 0xf8, !PT ;  /* 0x0060000004047812 */ /* 0x000fc800078ef805 */
[----:B------:R-:W-:-:S04]  /*7f20*/  LOP3.LUT R20, R4, 0x80, RZ, 0xfc, !PT ;  /* 0x0000008004147812 */ /* 0x000fc800078efcff */
[----:B------:R-:W-:Y:S01]  /*7f30*/  R2UR UR4, R20 ;  /* 0x00000000140472ca */ /* 0x000fe200000e0000 */
[----:B---3--:R-:W-:-:S14]  /*7f40*/  @!P0 BRA `(.L_x_60) ;  /* 0x00000028007c8947 */ /* 0x008fdc0003800000 */
.L_x_143:
[----:B------:R-:W2:Y:S01]  /*7f50*/  LDTM.x16 R4, tmem[UR4] ;  /* 0x00000004000479ee */ /* 0x000ea20008240000 */
[----:B------:R-:W-:Y:S01]  /*7f60*/  IMAD.SHL.U32 R24, R23, 0x20, RZ ;  /* 0x0000002017187824 */ /* 0x000fe200078e00ff */
[----:B------:R-:W-:Y:S01]  /*7f70*/  NOP ;  /* 0x0000000000007918 */ /* 0x000fe20000000000 */
[----:B------:R-:W-:Y:S01]  /*7f80*/  VIADD R21, R2, 0x18400 ;  /* 0x0001840002157836 */ /* 0x000fe20000000000 */
[----:B------:R-:W3:Y:S01]  /*7f90*/  S2UR UR10, SR_CTAID.X ;  /* 0x00000000000a79c3 */ /* 0x000ee20000002500 */
[----:B------:R-:W-:Y:S01]  /*7fa0*/  VIADD R3, R3, 0x1 ;  /* 0x0000000103037836 */ /* 0x000fe20000000000 */
[----:B------:R-:W-:Y:S01]  /*7fb0*/  LOP3.LUT R22, R24, 0xfe0, RZ, 0xc0, !PT ;  /* 0x00000fe018167812 */ /* 0x000fe200078ec0ff */
[----:B------:R-:W-:-:S04]  /*7fc0*/  IMAD.SHL.U32 R23, R23, 0x10, RZ ;  /* 0x0000001017177824 */ /* 0x000fc800078e00ff */
[----:B------:R-:W-:Y:S01]  /*7fd0*/  IMAD.IADD R22, R22, 0x1, R21 ;  /* 0x0000000116167824 */ /* 0x000fe200078e0215 */
[----:B------:R-:W4:Y:S01]  /*7fe0*/  S2UR UR12, SR_CTAID.Z ;  /* 0x00000000000c79c3 */ /* 0x000f220000002700 */
[----:B------:R-:W-:Y:S02]  /*7ff0*/  LOP3.LUT R23, R23, 0x800, RZ, 0xc0, !PT ;  /* 0x0000080017177812 */ /* 0x000fe400078ec0ff */
[----:B------:R-:W-:-:S05]  /*8000*/  VIADD R26, R22, 0x10 ;  /* 0x00000010161a7836 */ /* 0x000fca0000000000 */
[----:B------:R-:W-:Y:S01]  /*8010*/  SHF.R.U32.HI R25, RZ, 0x3, R26 ;  /* 0x00000003ff197819 */ /* 0x000fe2000001161a */
[----:B------:R-:W5:Y:S01]  /*8020*/  S2UR UR11, SR_CTAID.Y ;  /* 0x00000000000b79c3 */ /* 0x000f620000002600 */
[----:B--2---:R-:W-:Y:S02]  /*8030*/  F2FP.F16.F32.PACK_AB R19, R19, R18 ;  /* 0x000000121313723e */ /* 0x004fe400000000ff */
[----:B------:R-:W-:Y:S02]  /*8040*/  F2FP.F16.F32.PACK_AB R18, R17, R16 ;  /* 0x000000101112723e */ /* 0x000fe400000000ff */
[----:B------:R-:W-:Y:S01]  /*8050*/  F2FP.F16.F32.PACK_AB R17, R15, R14 ;  /* 0x0000000e0f11723e */ /* 0x000fe200000000ff */
[----:B---3--:R-:W-:Y:S01]  /*8060*/  USHF.L.U32 UR10, UR10, 0x7, URZ ;  /* 0x000000070a0a7899 */ /* 0x008fe200080006ff */
[----:B------:R-:W-:Y:S02]  /*8070*/  SHF.R.U32.HI R15, RZ, 0x3, R22 ;  /* 0x00000003ff0f7819 */ /* 0x000fe40000011616 */
[----:B------:R-:W-:-:S02]  /*8080*/  LOP3.LUT R14, R24, 0x1000, RZ, 0xc0, !PT ;  /* 0x00001000180e7812 */ /* 0x000fc400078ec0ff */
[----:B------:R-:W-:Y:S02]  /*8090*/  LOP3.LUT R15, R22, 0x10, R15, 0x78, !PT ;  /* 0x00000010160f7812 */ /* 0x000fe400078e780f */
[----:B------:R-:W-:Y:S01]  /*80a0*/  LOP3.LUT R25, R26, 0x10, R25, 0x78, !PT ;  /* 0x000000101a197812 */ /* 0x000fe200078e7819 */
[C---:B------:R-:W-:Y:S01]  /*80b0*/  IMAD.IADD R21, R14.reuse, 0x1, R21 ;  /* 0x000000010e157824 */ /* 0x040fe200078e0215 */
[----:B------:R-:W-:Y:S01]  /*80c0*/  F2FP.F16.F32.PACK_AB R11, R11, R10 ;  /* 0x0000000a0b0b723e */ /* 0x000fe200000000ff */
[C---:B------:R-:W-:Y:S01]  /*80d0*/  IMAD.IADD R24, R14.reuse, 0x1, R15 ;  /* 0x000000010e187824 */ /* 0x040fe200078e020f */
[----:B------:R-:W-:Y:S01]  /*80e0*/  F2FP.F16.F32.PACK_AB R10, R9, R8 ;  /* 0x00000008090a723e */ /* 0x000fe200000000ff */
[----:B------:R-:W-:Y:S01]  /*80f0*/  IMAD.IADD R25, R14, 0x1, R25 ;  /* 0x000000010e197824 */ /* 0x000fe200078e0219 */
[----:B------:R-:W-:Y:S02]  /*8100*/  F2FP.F16.F32.PACK_AB R9, R7, R6 ;  /* 0x000000060709723e */ /* 0x000fe400000000ff */
[----:B------:R-:W-:-:S02]  /*8110*/  F2FP.F16.F32.PACK_AB R8, R5, R4 ;  /* 0x000000040508723e */ /* 0x000fc400000000ff */
[----:B------:R-:W-:Y:S02]  /*8120*/  F2FP.F16.F32.PACK_AB R16, R13, R12 ;  /* 0x0000000c0d10723e */ /* 0x000fe400000000ff */
[----:B------:R-:W-:Y:S01]  /*8130*/  SHF.R.U32.HI R26, RZ, 0x5, R0 ;  /* 0x00000005ff1a7819 */ /* 0x000fe20000011600 */
[----:B------:R2:W-:Y:S03]  /*8140*/  STS.128 [R24], R8 ;  /* 0x0000000818007388 */ /* 0x0005e60000000c00 */
[----:B------:R-:W-:Y:S01]  /*8150*/  LOP3.LUT P0, R26, R26, 0x3, RZ, 0xc0, !PT ;  /* 0x000000031a1a7812 */ /* 0x000fe2000780c0ff */
[----:B------:R2:W-:Y:S01]  /*8160*/  STS.128 [R25], R16 ;  /* 0x0000001019007388 */ /* 0x0005e20000000c00 */
[----:B------:R3:W-:Y:S06]  /*8170*/  MEMBAR.ALL.CTA ;  /* 0x0000000000007992 */ /* 0x0007ec0000008000 */
[----:B---3--:R-:W3:Y:S02]  /*8180*/  FENCE.VIEW.ASYNC.S ;  /* 0x00000000000073c6 */ /* 0x008ee40000000000 */
[----:B---3--:R2:W-:Y:S06]  /*8190*/  BAR.SYNC.DEFER_BLOCKING R3, 0x80 ;  /* 0x000200030000751d */ /* 0x0085ec0000010000 */
[----:B----45:R-:W-:Y:S05]  /*81a0*/  @P0 BRA `(.L_x_61) ;  /* 0x0000000000340947 */ /* 0x030fea0003800000 */
[----:B------:R-:W3:Y:S01]  /*81b0*/  LDCU.64 UR4, c[0x0][0x348] ;  /* 0x00006900ff0477ac */ /* 0x000ee20008000a00 */
[----:B------:R-:W-:Y:S01]  /*81c0*/  PLOP3.LUT P0, PT, PT, PT, PT, 0x80, 0x8 ;  /* 0x000000000008781c */ /* 0x000fe20003f0f070 */
[----:B---3--:R-:W-:-:S04]  /*81d0*/  UIADD3 UR4, UP0, UPT, UR4, 0x340, URZ ;  /* 0x0000034004047890 */ /* 0x008fc8000ff1e0ff */
[----:B------:R-:W-:-:S12]  /*81e0*/  UIADD3.X UR5, UPT, UPT, URZ, UR5, URZ, UP0, !UPT ;  /* 0x00000005ff057290 */ /* 0x000fd800087fe4ff */
.L_x_62:
[----:B------:R-:W-:Y:S02]  /*81f0*/  PLOP3.LUT P1, PT, P1, P0, PT, 0xf2, 0x2f ;  /* 0x00000000002f781c */ /* 0x000fe40000f21e72 */
[----:B------:R-:W-:Y:S01]  /*8200*/  @P0 R2UR P1, UR8, R21 ;  /* 0x00000000150802ca */ /* 0x000fe20000020000 */
[----:B------:R-:W-:-:S07]  /*8210*/  UMOV UR9, UR7 ;  /* 0x0000000700097c82 */ /* 0x000fce0008000000 */
[----:B------:R-:W-:-:S05]  /*8220*/  @P0 PLOP3.LUT P0, PT, P1, PT, PT, 0x80, 0x8 ;  /* 0x000000000008081c */ /* 0x000fca0000f0f070 */
[----:B------:R3:W-:Y:S08]  /*8230*/  UTMASTG.4D [UR8], [UR4], desc[URZ] ;  /* 0x0000ff08040073b5 */ /* 0x0007f00008019000 */
[----:B---3--:R-:W-:Y:S05]  /*8240*/  @P0 BRA.U.ANY `(.L_x_62) ;  /* 0xfffffffd00e80947 */ /* 0x008fea000393ffff */
[----:B------:R0:W-:Y:S01]  /*8250*/  UTMACMDFLUSH ;  /* 0x00000000000079b7 */ /* 0x0001e20000000000 */
[----:B------:R-:W-:-:S04]  /*8260*/  DEPBAR.LE SB0, 0x0 ;  /* 0x000080000000791a */ /* 0x000fc80000000000 */
[----:B------:R3:W-:Y:S06]  /*8270*/  BAR.ARV R3, 0xa0 ;  /* 0x000280030000751d */ /* 0x0007ec0000002000 */
.L_x_61:
[----:B------:R4:W-:Y:S06]  /*8280*/  MEMBAR.ALL.CTA ;  /* 0x0000000000007992 */ /* 0x0009ec0000008000 */
[----:B----4-:R-:W4:Y:S01]  /*8290*/  FENCE.VIEW.ASYNC.S ;  /* 0x00000000000073c6 */ /* 0x010f220000000000 */
[----:B------:R-:W-:Y:S01]  /*82a0*/  R2UR UR4, R20 ;  /* 0x00000000140472ca */ /* 0x000fe200000e0000 */
[----:B----4-:R4:W-:Y:S01]  /*82b0*/  BAR.SYNC.DEFER_BLOCKING R3, 0xa0 ;  /* 0x000280030000751d */ /* 0x0109e20000010000 */
[----:B------:R-:W-:-:S11]  /*82c0*/  ISETP.NE.AND P2, PT, R26, RZ, PT ;  /* 0x000000ff1a00720c */ /* 0x000fd60003f45270 */
[----:B--2---:R-:W2:Y:S01]  /*82d0*/  LDTM.x16 R4, tmem[UR4+0x10] ;  /* 0x00001004000479ee */ /* 0x004ea20008240000 */
[----:B------:R-:W-:Y:S01]  /*82e0*/  NOP ;  /* 0x0000000000007918 */ /* 0x000fe20000000000 */
[----:B--2---:R-:W-:Y:S02]  /*82f0*/  F2FP.F16.F32.PACK_AB R11, R11, R10 ;  /* 0x0000000a0b0b723e */ /* 0x004fe400000000ff */
[----:B------:R-:W-:Y:S02]  /*8300*/  F2FP.F16.F32.PACK_AB R19, R19, R18 ;  /* 0x000000121313723e */ /* 0x000fe400000000ff */
[----:B------:R-:W-:Y:S02]  /*8310*/  F2FP.F16.F32.PACK_AB R10, R9, R8 ;  /* 0x00000008090a723e */ /* 0x000fe400000000ff */
[----:B------:R-:W-:Y:S02]  /*8320*/  F2FP.F16.F32.PACK_AB R18, R17, R16 ;  /* 0x000000101112723e */ /* 0x000fe400000000ff */
[----:B------:R-:W-:-:S02]  /*8330*/  F2FP.F16.F32.PACK_AB R9, R7, R6 ;  /* 0x000000060709723e */ /* 0x000fc400000000ff */
[----:B------:R-:W-:Y:S02]  /*8340*/  F2FP.F16.F32.PACK_AB R8, R5, R4 ;  /* 0x000000040508723e */ /* 0x000fe400000000ff */
[----:B------:R-:W-:Y:S02]  /*8350*/  F2FP.F16.F32.PACK_AB R17, R15, R14 ;  /* 0x0000000e0f11723e */ /* 0x000fe400000000ff */
[----:B------:R-:W-:Y:S01]  /*8360*/  F2FP.F16.F32.PACK_AB R16, R13, R12 ;  /* 0x0000000c0d10723e */ /* 0x000fe200000000ff */
[----:B------:R4:W-:Y:S04]  /*8370*/  STS.128 [R24], R8 ;  /* 0x0000000818007388 */ /* 0x0009e80000000c00 */
[----:B------:R4:W-:Y:S01]  /*8380*/  STS.128 [R25], R16 ;  /* 0x0000001019007388 */ /* 0x0009e20000000c00 */
[----:B------:R2:W-:Y:S06]  /*8390*/  MEMBAR.ALL.CTA ;  /* 0x0000000000007992 */ /* 0x0005ec0000008000 */
[----:B--2---:R-:W2:Y:S02]  /*83a0*/  FENCE.VIEW.ASYNC.S ;  /* 0x00000000000073c6 */ /* 0x004ea40000000000 */
[----:B--2---:R4:W-:Y:S06]  /*83b0*/  BAR.SYNC.DEFER_BLOCKING R3, 0x80 ;  /* 0x000200030000751d */ /* 0x0049ec0000010000 */
[----:B------:R-:W-:Y:S05]  /*83c0*/  @P2 BRA `(.L_x_63) ;  /* 0x0000000000382947 */ /* 0x000fea0003800000 */
[----:B------:R-:W2:Y:S01]  /*83d0*/  LDCU.64 UR4, c[0x0][0x348] ;  /* 0x00006900ff0477ac */ /* 0x000ea20008000a00 */
[----:B------:R-:W-:Y:S01]  /*83e0*/  PLOP3.LUT P0, PT, PT, PT, PT, 0x80, 0x8 ;  /* 0x000000000008781c */ /* 0x000fe20003f0f070 */
[----:B------:R-:W-:Y:S02]  /*83f0*/  UIADD3 UR6, UPT, UPT, UR7, 0x10, URZ ;  /* 0x0000001007067890 */ /* 0x000fe4000fffe0ff */
[----:B--2---:R-:W-:-:S04]  /*8400*/  UIADD3 UR4, UP0, UPT, UR4, 0x340, URZ ;  /* 0x0000034004047890 */ /* 0x004fc8000ff1e0ff */
[----:B------:R-:W-:-:S12]  /*8410*/  UIADD3.X UR5, UPT, UPT, URZ, UR5, URZ, UP0, !UPT ;  /* 0x00000005ff057290 */ /* 0x000fd800087fe4ff */
.L_x_64:
[----:B------:R-:W-:Y:S02]  /*8420*/  PLOP3.LUT P1, PT, P1, P0, PT, 0xf2, 0x2f ;  /* 0x00000000002f781c */ /* 0x000fe40000f21e72 */
[----:B------:R-:W-:Y:S01]  /*8430*/  @P0 R2UR P1, UR8, R21 ;  /* 0x00000000150802ca */ /* 0x000fe20000020000 */
[----:B------:R-:W-:-:S07]  /*8440*/  UMOV UR9, UR6 ;  /* 0x0000000600097c82 */ /* 0x000fce0008000000 */
[----:B------:R-:W-:-:S05]  /*8450*/  @P0 PLOP3.LUT P0, PT, P1, PT, PT, 0x80, 0x8 ;  /* 0x000000000008081c */ /* 0x000fca0000f0f070 */
[----:B------:R2:W-:Y:S08]  /*8460*/  UTMASTG.4D [UR8], [UR4], desc[URZ] ;  /* 0x0000ff08040073b5 */ /* 0x0005f00008019000 */
[----:B--2---:R-:W-:Y:S05]  /*8470*/  @P0 BRA.U.ANY `(.L_x_64) ;  /* 0xfffffffd00e80947 */ /* 0x004fea000393ffff */
[----:B------:R0:W-:Y:S01]  /*8480*/  UTMACMDFLUSH ;  /* 0x00000000000079b7 */ /* 0x0001e20000000000 */
[----:B------:R-:W-:-:S04]  /*8490*/  DEPBAR.LE SB0, 0x0 ;  /* 0x000080000000791a */ /* 0x000fc80000000000 */
[----:B------:R2:W-:Y:S06]  /*84a0*/  BAR.ARV R3, 0xa0 ;  /* 0x000280030000751d */ /* 0x0005ec0000002000 */
.L_x_63:
[----:B------:R5:W-:Y:S06]  /*84b0*/  MEMBAR.ALL.CTA ;  /* 0x0000000000007992 */ /* 0x000bec0000008000 */
[----:B-----5:R-:W5:Y:S01]  /*84c0*/  FENCE.VIEW.ASYNC.S ;  /* 0x00000000000073c6 */ /* 0x020f620000000000 */
[----:B------:R-:W-:Y:S01]  /*84d0*/  R2UR UR4, R20 ;  /* 0x00000000140472ca */ /* 0x000fe200000e0000 */
[----:B-----5:R5:W-:-:S12]  /*84e0*/  BAR.SYNC.DEFER_BLOCKING R3, 0xa0 ;  /* 0x000280030000751d */ /* 0x020bd80000010000 */
[----:B----4-:R-:W4:Y:S01]  /*84f0*/  LDTM.x16 R4, tmem[UR4+0x20] ;  /* 0x00002004000479ee */ /* 0x010f220008240000 */
[----:B------:R-:W-:Y:S01]  /*8500*/  NOP ;  /* 0x0000000000007918 */ /* 0x000fe20000000000 */
[----:B----4-:R-:W-:Y:S02]  /*8510*/  F2FP.F16.F32.PACK_AB R11, R11, R10 ;  /* 0x0000000a0b0b723e */ /* 0x010fe400000000ff */
        /* <DEDUP_REMOVED lines=10> */
[----:B----4-:R-:W4:Y:S02]  /*85c0*/  FENCE.VIEW.ASYNC.S ;  /* 0x00000000000073c6 */ /* 0x010f240000000000 */
[----:B----4-:R5:W-:Y:S06]  /*85d0*/  BAR.SYNC.DEFER_BLOCKING R3, 0x80 ;  /* 0x000200030000751d */ /* 0x010bec0000010000 */
[----:B------:R-:W-:Y:S05]  /*85e0*/  @P2 BRA `(.L_x_65) ;  /* 0x0000000000302947 */ /* 0x000fea0003800000 */
[----:B------:R-:W4:Y:S01]  /*85f0*/  LDCU.64 UR4, c[0x0][0x348] ;  /* 0x00006900ff0477ac */ /* 0x000f220008000a00 */
[----:B------:R-:W-:Y:S01]  /*8600*/  PLOP3.LUT P0, PT, PT, PT, PT, 0x80, 0x8 ;  /* 0x000000000008781c */ /* 0x000fe20003f0f070 */
[----:B------:R-:W-:Y:S02]  /*8610*/  UIADD3 UR6, UPT, UPT, UR7, 0x20, URZ ;  /* 0x0000002007067890 */ /* 0x000fe4000fffe0ff */
[----:B----4-:R-:W-:-:S04]  /*8620*/  UIADD3 UR4, UP0, UPT, UR4, 0x340, URZ ;  /* 0x0000034004047890 */ /* 0x010fc8000ff1e0ff */
[----:B------:R-:W-:-:S12]  /*8630*/  UIADD3.X UR5, UPT, UPT, URZ, UR5, URZ, UP0, !UPT ;  /* 0x00000005ff057290 */ /* 0x000fd800087fe4ff */
.L_x_66:
[----:B------:R-:W-:Y:S02]  /*8640*/  PLOP3.LUT P1, PT, P1, P0, PT, 0xf2, 0x2f ;  /* 0x00000000002f781c */ /* 0x000fe40000f21e72 */
[----:B------:R-:W-:Y:S01]  /*8650*/  @P0 R2UR P1, UR8, R21 ;  /* 0x00000000150802ca */ /* 0x000fe20000020000 */
[----:B------:R-:W-:-:S07]  /*8660*/  UMOV UR9, UR6 ;  /* 0x0000000600097c82 */ /* 0x000fce0008000000 */
[----:B------:R-:W-:-:S05]  /*8670*/  @P0 PLOP3.LUT P0, PT, P1, PT, PT, 0x80, 0x8 ;  /* 0x000000000008081c */ /* 0x000fca0000f0f070 */
[----:B------:R4:W-:Y:S08]  /*8680*/  UTMASTG.4D [UR8], [UR4], desc[URZ] ;  /* 0x0000ff08040073b5 */ /* 0x0009f00008019000 */
[----:B----4-:R-:W-:Y:S05]  /*8690*/  @P0 BRA.U.ANY `(.L_x_66) ;  /* 0xfffffffd00e80947 */ /* 0x010fea000393ffff */
[----:B------:R4:W-:Y:S06]  /*86a0*/  BAR.ARV R3, 0xa0 ;  /* 0x000280030000751d */ /* 0x0009ec0000002000 */
.L_x_65:
[----:B------:R1:W-:Y:S06]  /*86b0*/  MEMBAR.ALL.CTA ;  /* 0x0000000000007992 */ /* 0x0003ec0000008000 */
[----:B-1----:R-:W1:Y:S02]  /*86c0*/  FENCE.VIEW.ASYNC.S ;  /* 0x00000000000073c6 */ /* 0x002e640000000000 */
[----:B-1----:R1:W-:Y:S01]  /*86d0*/  BAR.SYNC.DEFER_BLOCKING R3, 0xa0 ;  /* 0x000280030000751d */ /* 0x0023e20000010000 */
[----:B------:R-:W-:Y:S02]  /*86e0*/  ELECT P0, URZ, PT ;  /* 0x0000000000ff782f */ /* 0x000fe40003800000 */
[----:B------:R-:W-:-:S11]  /*86f0*/  R2UR UR4, R20 ;  /* 0x00000000140472ca */ /* 0x000fd600000e0000 */
[----:B------:R-:W-:Y:S01]  /*8700*/  @P0 IMAD.MOV.U32 R5, RZ, RZ, 0x1 ;  /* 0x00000001ff050424 */ /* 0x000fe200078e00ff */
[----:B------:R-:W-:-:S03]  /*8710*/  NOP ;  /* 0x0000000000007918 */ /* 0x000fc60000000000 */
[----:B------:R1:W-:Y:S01]  /*8720*/  @P0 SYNCS.ARRIVE.TRANS64.ART0 RZ, [R2+URZ+0xa0], R5 ;  /* 0x0000a00502ff09a7 */ /* 0x0003e200085000ff */
[----:B------:R-:W2:Y:S02]  /*8730*/  SYNCS.PHASECHK.TRANS64.TRYWAIT P0, [R2+URZ+0x98], RZ ;  /* 0x000098ff020075a7 */ /* 0x000ea400080011ff */
[----:B-12---:R-:W-:Y:S05]  /*8740*/  @!P0 BRA `(.L_x_67) ;  /* 0x0000002000908947 */ /* 0x006fea0003800000 */
.L_x_144:
[----:B-----5:R-:W2:Y:S01]  /*8750*/  LDTM.x16 R4, tmem[UR4+0xe0] ;  /* 0x0000e004000479ee */ /* 0x020ea20008240000 */
[----:B------:R-:W2:Y:S01]  /*8760*/  LDCU UR13, c[0x0][0x7d0] ;  /* 0x0000fa00ff0d77ac */ /* 0x000ea20008000800 */
[C---:B------:R-:W-:Y:S01]  /*8770*/  VIADD R25, R22.reuse, 0xfffe8000 ;  /* 0xfffe800016197836 */ /* 0x040fe20000000000 */
[----:B------:R-:W-:Y:S01]  /*8780*/  IADD3 R23, PT, PT, R23, R23, RZ ;  /* 0x0000001717177210 */ /* 0x000fe20007ffe0ff */
[----:B------:R-:W-:Y:S01]  /*8790*/  VIADD R22, R22, 0xfffe8010 ;  /* 0xfffe801016167836 */ /* 0x000fe20000000000 */
[----:B------:R-:W-:Y:S02]  /*87a0*/  NOP ;  /* 0x0000000000007918 */ /* 0x000fe40000000000 */
[----:B------:R-:W-:Y:S02]  /*87b0*/  SHF.R.U32.HI R28, RZ, 0x3, R25 ;  /* 0x00000003ff1c7819 */ /* 0x000fe40000011619 */
[----:B------:R-:W-:Y:S02]  /*87c0*/  SHF.R.U32.HI R27, RZ, 0x3, R22 ;  /* 0x00000003ff1b7819 */ /* 0x000fe40000011616 */
[----:B------:R-:W-:Y:S01]  /*87d0*/  LOP3.LUT R28, R25, 0x10, R28, 0x78, !PT ;  /* 0x00000010191c7812 */ /* 0x000fe200078e781c */
[----:B--2---:R-:W-:Y:S01]  /*87e0*/  FMUL2 R24, R10.F32x2.HI_LO, UR13.F32 ;  /* 0x0000000d0a187c4a */ /* 0x004fe20009000000 */
[----:B------:R-:W-:-:S03]  /*87f0*/  LOP3.LUT R10, R22, 0x10, R27, 0x78, !PT ;  /* 0x00000010160a7812 */ /* 0x000fc600078e781b */
[----:B------:R-:W-:Y:S02]  /*8800*/  IMAD.IADD R22, R28, 0x1, R23 ;  /* 0x000000011c167824 */ /* 0x000fe400078e0217 */
[----:B------:R-:W-:Y:S02]  /*8810*/  FMUL2 R26, R8.F32x2.HI_LO, UR13.F32 ;  /* 0x0000000d081a7c4a */ /* 0x000fe40009000000 */
[----:B------:R-:W-:Y:S01]  /*8820*/  FMUL2 R28, R6.F32x2.HI_LO, UR13.F32 ;  /* 0x0000000d061c7c4a */ /* 0x000fe20009000000 */
[----:B------:R-:W-:Y:S01]  /*8830*/  IADD3 R23, PT, PT, R23, R10, RZ ;  /* 0x0000000a17177210 */ /* 0x000fe20007ffe0ff */
[----:B------:R-:W-:Y:S01]  /*8840*/  FMUL2 R30, R4.F32x2.HI_LO, UR13.F32 ;  /* 0x0000000d041e7c4a */ /* 0x000fe20009000000 */
[----:B------:R-:W-:Y:S01]  /*8850*/  F2FP.F16.F32.PACK_AB R7, R25, R24 ;  /* 0x000000181907723e */ /* 0x000fe200000000ff */
[----:B------:R-:W-:Y:S01]  /*8860*/  FMUL2 R18, R18.F32x2.HI_LO, UR13.F32 ;  /* 0x0000000d12127c4a */ /* 0x000fe20009000000 */
[----:B------:R-:W-:Y:S01]  /*8870*/  F2FP.F16.F32.PACK_AB R6, R27, R26 ;  /* 0x0000001a1b06723e */ /* 0x000fe200000000ff */
[----:B------:R-:W-:Y:S01]  /*8880*/  FMUL2 R16, R16.F32x2.HI_LO, UR13.F32 ;  /* 0x0000000d10107c4a */ /* 0x000fe20009000000 */
[----:B------:R-:W-:Y:S01]  /*8890*/  F2FP.F16.F32.PACK_AB R5, R29, R28 ;  /* 0x0000001c1d05723e */ /* 0x000fe200000000ff */
[----:B------:R-:W-:Y:S01]  /*88a0*/  FMUL2 R14, R14.F32x2.HI_LO, UR13.F32 ;  /* 0x0000000d0e0e7c4a */ /* 0x000fe20009000000 */
[----:B------:R-:W-:Y:S01]  /*88b0*/  F2FP.F16.F32.PACK_AB R4, R31, R30 ;  /* 0x0000001e1f04723e */ /* 0x000fe200000000ff */
[----:B------:R-:W-:Y:S01]  /*88c0*/  FMUL2 R12, R12.F32x2.HI_LO, UR13.F32 ;  /* 0x0000000d0c0c7c4a */ /* 0x000fe20009000000 */
[----:B------:R-:W-:-:S02]  /*88d0*/  F2FP.F16.F32.PACK_AB R11, R19, R18 ;  /* 0x00000012130b723e */ /* 0x000fc400000000ff */
[----:B------:R-:W-:Y:S01]  /*88e0*/  F2FP.F16.F32.PACK_AB R10, R17, R16 ;  /* 0x00000010110a723e */ /* 0x000fe200000000ff */
[----:B------:R2:W-:Y:S01]  /*88f0*/  STS.128 [R22], R4 ;  /* 0x0000000416007388 */ /* 0x0005e20000000c00 */
[----:B------:R-:W-:Y:S02]  /*8900*/  F2FP.F16.F32.PACK_AB R9, R15, R14 ;  /* 0x0000000e0f09723e */ /* 0x000fe400000000ff */
[----:B------:R-:W-:-:S05]  /*8910*/  F2FP.F16.F32.PACK_AB R8, R13, R12 ;  /* 0x0000000c0d08723e */ /* 0x000fca00000000ff */
[----:B------:R2:W-:Y:S01]  /*8920*/  STS.128 [R23], R8 ;  /* 0x0000000817007388 */ /* 0x0005e20000000c00 */
[----:B------:R5:W-:Y:S06]  /*8930*/  MEMBAR.ALL.CTA ;  /* 0x0000000000007992 */ /* 0x000bec0000008000 */
[----:B-----5:R-:W5:Y:S02]  /*8940*/  FENCE.VIEW.ASYNC.S ;  /* 0x00000000000073c6 */ /* 0x020f640000000000 */
[----:B-----5:R2:W-:Y:S06]  /*8950*/  BAR.SYNC.DEFER_BLOCKING R3, 0x80 ;  /* 0x000200030000751d */ /* 0x0205ec0000010000 */
[----:B------:R-:W-:Y:S05]  /*8960*/  @P2 BRA `(.L_x_68) ;  /* 0x0000000000382947 */ /* 0x000fea0003800000 */
[----:B------:R-:W5:Y:S01]  /*8970*/  LDCU.64 UR4, c[0x0][0x348] ;  /* 0x00006900ff0477ac */ /* 0x000f620008000a00 */
[----:B------:R-:W-:Y:S02]  /*8980*/  PLOP3.LUT P0, PT, PT, PT, PT, 0x80, 0x8 ;  /* 0x000000000008781c */ /* 0x000fe40003f0f070 */
[----:B--2---:R-:W-:Y:S01]  /*8990*/  IADD3 R4, PT, PT, R21, -0x18000, RZ ;  /* 0xfffe800015047810 */ /* 0x004fe20007ffe0ff */
[----:B-----5:R-:W-:-:S04]  /*89a0*/  UIADD3 UR4, UP0, UPT, UR4, 0x3c0, URZ ;  /* 0x000003c004047890 */ /* 0x020fc8000ff1e0ff */
[----:B------:R-:W-:-:S12]  /*89b0*/  UIADD3.X UR5, UPT, UPT, URZ, UR5, URZ, UP0, !UPT ;  /* 0x00000005ff057290 */ /* 0x000fd800087fe4ff */
.L_x_69:
        /* <DEDUP_REMOVED lines=9> */
.L_x_68:
[----:B------:R1:W-:Y:S06]  /*8a50*/  MEMBAR.ALL.CTA ;  /* 0x0000000000007992 */ /* 0x0003ec0000008000 */
[----:B-1----:R-:W1:Y:S01]  /*8a60*/  FENCE.VIEW.ASYNC.S ;  /* 0x00000000000073c6 */ /* 0x002e620000000000 */
[----:B------:R-:W-:Y:S01]  /*8a70*/  R2UR UR4, R20 ;  /* 0x00000000140472ca */ /* 0x000fe200000e0000 */
[----:B-1----:R1:W-:-:S12]  /*8a80*/  BAR.SYNC.DEFER_BLOCKING R3, 0xa0 ;  /* 0x000280030000751d */ /* 0x0023d80000010000 */
[----:B--2---:R-:W2:Y:S01]  /*8a90*/  LDTM.x16 R4, tmem[UR4+0xf0] ;  /* 0x0000f004000479ee */ /* 0x004ea20008240000 */
[----:B------:R-:W-:Y:S01]  /*8aa0*/  NOP ;  /* 0x0000000000007918 */ /* 0x000fe20000000000 */
[----:B--2---:R-:W-:Y:S02]  /*8ab0*/  FMUL2 R24, R10.F32x2.HI_LO, UR13.F32 ;  /* 0x0000000d0a187c4a */ /* 0x004fe40009000000 */
[----:B------:R-:W-:Y:S02]  /*8ac0*/  FMUL2 R26, R8.F32x2.HI_LO, UR13.F32 ;  /* 0x0000000d081a7c4a */ /* 0x000fe40009000000 */
        /* <DEDUP_REMOVED lines=12> */
[----:B------:R1:W-:Y:S01]  /*8b90*/  STS.128 [R22], R4 ;  /* 0x0000000416007388 */ /* 0x0003e20000000c00 */
[----:B------:R-:W-:-:S02]  /*8ba0*/  F2FP.F16.F32.PACK_AB R9, R15, R14 ;  /* 0x0000000e0f09723e */ /* 0x000fc400000000ff */
[----:B------:R-:W-:-:S05]  /*8bb0*/  F2FP.F16.F32.PACK_AB R8, R13, R12 ;  /* 0x0000000c0d08723e */ /* 0x000fca00000000ff */
[----:B------:R1:W-:Y:S01]  /*8bc0*/  STS.128 [R23], R8 ;  /* 0x0000000817007388 */ /* 0x0003e20000000c00 */
[----:B------:R2:W-:Y:S06]  /*8bd0*/  MEMBAR.ALL.CTA ;  /* 0x0000000000007992 */ /* 0x0005ec0000008000 */
[----:B--2---:R-:W2:Y:S02]  /*8be0*/  FENCE.VIEW.ASYNC.S ;  /* 0x00000000000073c6 */ /* 0x004ea40000000000 */
[----:B--2---:R1:W-:Y:S06]  /*8bf0*/  BAR.SYNC.DEFER_BLOCKING R3, 0x80 ;  /* 0x000200030000751d */ /* 0x0043ec0000010000 */
[----:B------:R-:W-:Y:S05]  /*8c00*/  @P2 BRA `(.L_x_70) ;  /* 0x00000000003c2947 */ /* 0x000fea0003800000 */
[----:B------:R-:W2:Y:S01]  /*8c10*/  LDCU.64 UR4, c[0x0][0x348] ;  /* 0x00006900ff0477ac */ /* 0x000ea20008000a00 */
[----:B------:R-:W-:Y:S02]  /*8c20*/  PLOP3.LUT P0, PT, PT, PT, PT, 0x80, 0x8 ;  /* 0x000000000008781c */ /* 0x000fe40003f0f070 */
[----:B-1----:R-:W-:Y:S01]  /*8c30*/  IADD3 R4, PT, PT, R21, -0x18000, RZ ;  /* 0xfffe800015047810 */ /* 0x002fe20007ffe0ff */
[----:B------:R-:W-:Y:S02]  /*8c40*/  UIADD3 UR6, UPT, UPT, UR7, 0x10, URZ ;  /* 0x0000001007067890 */ /* 0x000fe4000fffe0ff */
[----:B--2---:R-:W-:-:S04]  /*8c50*/  UIADD3 UR4, UP0, UPT, UR4, 0x3c0, URZ ;  /* 0x000003c004047890 */ /* 0x004fc8000ff1e0ff */
[----:B------:R-:W-:-:S12]  /*8c60*/  UIADD3.X UR5, UPT, UPT, URZ, UR5, URZ, UP0, !UPT ;  /* 0x00000005ff057290 */ /* 0x000fd800087fe4ff */
.L_x_71:
[----:B------:R-:W-:Y:S02]  /*8c70*/  PLOP3.LUT P1, PT, P1, P0, PT, 0xf2, 0x2f ;  /* 0x00000000002f781c */ /* 0x000fe40000f21e72 */
[----:B------:R-:W-:Y:S01]  /*8c80*/  @P0 R2UR P1, UR8, R4 ;  /* 0x00000000040802ca */ /* 0x000fe20000020000 */
[----:B------:R-:W-:-:S07]  /*8c90*/  UMOV UR9, UR6 ;  /* 0x0000000600097c82 */ /* 0x000fce0008000000 */
[----:B------:R-:W-:-:S05]  /*8ca0*/  @P0 PLOP3.LUT P0, PT, P1, PT, PT, 0x80, 0x8 ;  /* 0x000000000008081c */ /* 0x000fca0000f0f070 */
[----:B------:R1:W-:Y:S08]  /*8cb0*/  UTMASTG.4D [UR8], [UR4], desc[URZ] ;  /* 0x0000ff08040073b5 */ /* 0x0003f00008019000 */
[----:B-1----:R-:W-:Y:S05]  /*8cc0*/  @P0 BRA.U.ANY `(.L_x_71) ;  /* 0xfffffffd00e80947 */ /* 0x002fea000393ffff */
[----:B------:R0:W-:Y:S01]  /*8cd0*/  UTMACMDFLUSH ;  /* 0x00000000000079b7 */ /* 0x0001e20000000000 */
[----:B------:R-:W-:-:S04]  /*8ce0*/  DEPBAR.LE SB0, 0x0 ;  /* 0x000080000000791a */ /* 0x000fc80000000000 */
[----:B------:R2:W-:Y:S06]  /*8cf0*/  BAR.ARV R3, 0xa0 ;  /* 0x000280030000751d */ /* 0x0005ec0000002000 */
.L_x_70:
[----:B------:R1:W-:Y:S06]  /*8d00*/  MEMBAR.ALL.CTA ;  /* 0x0000000000007992 */ /* 0x0003ec0000008000 */
[----:B-1----:R-:W1:Y:S01]  /*8d10*/  FENCE.VIEW.ASYNC.S ;  /* 0x00000000000073c6 */ /* 0x002e620000000000 */
[----:B------:R-:W-:Y:S01]  /*8d20*/  R2UR UR4, R20 ;  /* 0x00000000140472ca */ /* 0x000fe200000e0000 */
[----:B-1----:R1:W-:-:S12]  /*8d30*/  BAR.SYNC.DEFER_BLOCKING R3, 0xa0 ;  /* 0x000280030000751d */ /* 0x0023d80000010000 */
[----:B------:R-:W2:Y:S01]  /*8d40*/  LDTM.x16 R4, tmem[UR4+0x100] ;  /* 0x00010004000479ee */ /* 0x000ea20008240000 */
        /* <DEDUP_REMOVED lines=25> */
[----:B------:R-:W-:Y:S01]  /*8ee0*/  IADD3 R21, PT, PT, R21, -0x18000, RZ ;  /* 0xfffe800015157810 */ /* 0x000fe20007ffe0ff */
[----:B------:R-:W-:Y:S02]  /*8ef0*/  UIADD3 UR6, UPT, UPT, UR7, 0x20, URZ ;  /* 0x0000002007067890 */ /* 0x000fe4000fffe0ff */
[----:B--2---:R-:W-:-:S04]  /*8f00*/  UIADD3 UR4, UP0, UPT, UR4, 0x3c0, URZ ;  /* 0x000003c004047890 */ /* 0x004fc8000ff1e0ff */
[----:B------:R-:W-:-:S12]  /*8f10*/  UIADD3.X UR5, UPT, UPT, URZ, UR5, URZ, UP0, !UPT ;  /* 0x00000005ff057290 */ /* 0x000fd800087fe4ff */
.L_x_73:
[----:B------:R-:W-:Y:S02]  /*8f20*/  PLOP3.LUT P1, PT, P1, P0, PT, 0xf2, 0x2f ;  /* 0x00000000002f781c */ /* 0x000fe40000f21e72 */
[----:B------:R-:W-:Y:S01]  /*8f30*/  @P0 R2UR P1, UR8, R21 ;  /* 0x00000000150802ca */ /* 0x000fe20000020000 */
[----:B------:R-:W-:-:S07]  /*8f40*/  UMOV UR9, UR6 ;  /* 0x0000000600097c82 */ /* 0x000fce0008000000 */
[----:B------:R-:W-:-:S05]  /*8f50*/  @P0 PLOP3.LUT P0, PT, P1, PT, PT, 0x80, 0x8 ;  /* 0x000000000008081c */ /* 0x000fca0000f0f070 */
[----:B------:R2:W-:Y:S08]  /*8f60*/  UTMASTG.4D [UR8], [UR4], desc[URZ] ;  /* 0x0000ff08040073b5 */ /* 0x0005f00008019000 */
[----:B--2---:R-:W-:Y:S05]  /*8f70*/  @P0 BRA.U.ANY `(.L_x_73) ;  /* 0xfffffffd00e80947 */ /* 0x004fea000393ffff */
[----:B------:R2:W-:Y:S06]  /*8f80*/  BAR.ARV R3, 0xa0 ;  /* 0x000280030000751d */ /* 0x0005ec0000002000 */
.L_x_72:
[----:B------:R1:W-:Y:S06]  /*8f90*/  MEMBAR.ALL.CTA ;  /* 0x0000000000007992 */ /* 0x0003ec0000008000 */
[----:B-1----:R-:W1:Y:S02]  /*8fa0*/  FENCE.VIEW.ASYNC.S ;  /* 0x00000000000073c6 */ /* 0x002e640000000000 */
[----:B-1----:R1:W-:Y:S01]  /*8fb0*/  BAR.SYNC.DEFER_BLOCKING R3, 0xa0 ;  /* 0x000280030000751d */ /* 0x0023e20000010000 */
[----:B------:R-:W-:-:S13]  /*8fc0*/  ELECT P0, URZ, PT ;  /* 0x0000000000ff782f */ /* 0x000fda0003800000 */
[----:B------:R-:W-:Y:S01]  /*8fd0*/  @P0 MOV R5, 0x1 ;  /* 0x0000000100050802 */ /* 0x000fe20000000f00 */
[----:B------:R-:W-:-:S03]  /*8fe0*/  NOP ;  /* 0x0000000000007918 */ /* 0x000fc60000000000 */
[----:B------:R1:W-:Y:S01]  /*8ff0*/  @P0 SYNCS.ARRIVE.TRANS64.ART0 RZ, [R2+URZ+0xa8], R5 ;  /* 0x0000a80502ff09a7 */ /* 0x0003e200085000ff */
[----:B------:R-:W-:Y:S06]  /*9000*/  BAR.ARV 0x5, 0x1a0 ;  /* 0x0146800000007b1d */ /* 0x000fec0000002000 */
.L_x_51:
[----:B------:R-:W-:-:S04]  /*9010*/  SHF.R.U32.HI R0, RZ, 0x5, R0 ;  /* 0x00000005ff007819 */ /* 0x000fc80000011600 */
[----:B------:R-:W-:-:S13]  /*9020*/  ISETP.GT.U32.AND P0, PT, R0, 0x3, PT ;  /* 0x000000030000780c */ /* 0x000fda0003f04070 */
[----:B---3--:R-:W-:Y:S05]  /*9030*/  @P0 EXIT ;  /* 0x000000000000094d */ /* 0x008fea0003800000 */
.L_x_74:
[----:B------:R-:W-:-:S08]  /*9040*/  NOP ;  /* 0x0000000000007918 */ /* 0x000fd00000000000 */
[----:B------:R-:W3:Y:S02]  /*9050*/  USETMAXREG.TRY_ALLOC.CTAPOOL UP0, 0x88 ;  /* 0x00000088000079c8 */ /* 0x000ee40008000600 */
[----:B---3--:R-:W-:Y:S05]  /*9060*/  BRA.U !UP0, `(.L_x_74) ;  /* 0xfffffffd08f47547 */ /* 0x008fea000b83ffff */
[----:B------:R-:W3:Y:S01]  /*9070*/  S2UR UR7, SR_CTAID.Z ;  /* 0x00000000000779c3 */ /* 0x000ee20000002700 */
[----:B------:R-:W3:Y:S01]  /*9080*/  LDCU.128 UR12, c[0x0][0x480] ;  /* 0x00009000ff0c77ac */ /* 0x000ee20008000c00 */
[----:B------:R-:W1:Y:S01]  /*9090*/  S2R R103, SR_TID.X ;  /* 0x0000000000677919 */ /* 0x000e620000002100 */
[----:B------:R-:W2:Y:S05]  /*90a0*/  LDCU UR10, c[0x0][0x380] ;  /* 0x00007000ff0a77ac */ /* 0x000eaa0008000800 */
[----:B------:R-:W4:Y:S01]  /*90b0*/  S2UR UR6, SR_CTAID.X ;  /* 0x00000000000679c3 */ /* 0x000f220000002500 */
[----:B------:R-:W5:Y:S01]  /*90c0*/  LDCU UR11, c[0x0][0x38c] ;  /* 0x00007180ff0b77ac */ /* 0x000f620008000800 */
[----:B--2---:R-:W-:-:S02]  /*90d0*/  UIADD3 UR8, UPT, UPT, UR10, -0x1, URZ ;  /* 0xffffffff0a087890 */ /* 0x004fc4000fffe0ff */
[----:B---3--:R-:W-:Y:S02]  /*90e0*/  UIMAD.WIDE.U32 UR4, UR7, UR14, URZ ;  /* 0x0000000e070472a5 */ /* 0x008fe4000f8e00ff */
[----:B------:R-:W-:Y:S02]  /*90f0*/  UIADD3 UR9, UPT, UPT, -UR10, URZ, URZ ;  /* 0x000000ff0a097290 */ /* 0x000fe4000fffe1ff */
[----:B------:R-:W-:Y:S01]  /*9100*/  UIMAD UR5, UR7, UR15, UR5 ;  /* 0x0000000f070572a4 */ /* 0x000fe2000f8e0205 */
[----:B------:R-:W2:Y:S01]  /*9110*/  S2UR UR15, SR_CTAID.Y ;  /* 0x00000000000f79c3 */ /* 0x000ea20000002600 */
[----:B------:R-:W-:Y:S02]  /*9120*/  USHF.R.S32.HI UR7, URZ, 0x1f, UR8 ;  /* 0x0000001fff077899 */ /* 0x000fe40008011408 */
[----:B----4-:R-:W-:Y:S01]  /*9130*/  ULEA UR6, UR6, UR10, 0x7 ;  /* 0x0000000a06067291 */ /* 0x010fe2000f8e38ff */
[----:B-1----:R-:W-:Y:S01]  /*9140*/  SHF.R.U32.HI R104, RZ, 0x5, R103 ;  /* 0x00000005ff687819 */ /* 0x002fe20000011667 */
[----:B------:R-:W-:-:S02]  /*9150*/  USHF.R.S32.HI UR9, URZ, 0x1f, UR9 ;  /* 0x0000001fff097899 */ /* 0x000fc40008011409 */
[----:B-----5:R-:W-:Y:S01]  /*9160*/  UIADD3 UR6, UPT, UPT, UR6, -UR11, URZ ;  /* 0x8000000b06067290 */ /* 0x020fe2000fffe0ff */
[----:B------:R-:W-:Y:S01]  /*9170*/  LOP3.LUT R104, R104, 0x3, RZ, 0xc0, !PT ;  /* 0x0000000368687812 */ /* 0x000fe200078ec0ff */
        /* <DEDUP_REMOVED lines=9> */
[----:B------:R-:W-:Y:S02]  /*9210*/  UISETP.LT.AND UP0, UPT, URZ, UR6, UPT ;  /* 0x00000006ff00728c */ /* 0x000fe4000bf01270 */
[----:B--2---:R-:W-:-:S02]  /*9220*/  UIMAD.WIDE.U32 UR16, UR15, UR12, UR4 ;  /* 0x0000000c0f1072a5 */ /* 0x004fc4000f8e0004 */
[----:B------:R-:W-:Y:S01]  /*9230*/  USEL UR6, URZ, UR6, !UP0 ;  /* 0x00000006ff067287 */ /* 0x000fe2000c000000 */
[----:B------:R-:W-:Y:S01]  /*9240*/  @!UP1 UMOV UR7, UR8 ;  /* 0x0000000800079c82 */ /* 0x000fe20008000000 */
[----:B------:R-:W-:Y:S02]  /*9250*/  UIMAD UR15, UR15, UR13, UR17 ;  /* 0x0000000d0f0f72a4 */ /* 0x000fe4000f8e0211 */
[----:B------:R-:W-:-:S04]  /*9260*/  UIADD3 UR4, UPT, UPT, UR7, -UR6, URZ ;  /* 0x8000000607047290 */ /* 0x000fc8000fffe0ff */
[----:B------:R-:W-:Y:S01]  /*9270*/  UISETP.GE.AND UP0, UPT, UR4, 0x1, UPT ;  /* 0x000000010400788c */ /* 0x000fe2000bf06270 */
[----:B------:R-:W-:Y:S08]  /*9280*/  BAR.SYNC.DEFER_BLOCKING 0x5, 0x1a0 ;  /* 0x0146800000007b1d */ /* 0x000ff00000010000 */
[----:B------:R-:W-:Y:S05]  /*9290*/  BRA.U !UP0, `(.L_x_75) ;  /* 0x0000000508e87547 */ /* 0x000fea000b800000 */
[----:B------:R-:W1:Y:S01]  /*92a0*/  S2UR UR4, SR_CgaCtaId ;  /* 0x00000000000479c3 */ /* 0x000e620000008800 */
[C---:B------:R-:W-:Y:S01]  /*92b0*/  IMAD.U32 R100, R103.reuse, 0x10000, RZ ;  /* 0x0001000067647824 */ /* 0x040fe200078e00ff */
[----:B------:R-:W-:Y:S01]  /*92c0*/  UMOV UR8, 0x400 ;  /* 0x0000040000087882 */ /* 0x000fe20000000000 */
[----:B------:R-:W-:Y:S01]  /*92d0*/  IMAD.SHL.U32 R103, R103, 0x4, RZ ;  /* 0x0000000467677824 */ /* 0x000fe200078e00ff */
[----:B------:R-:W-:Y:S01]  /*92e0*/  UIADD3 UR14, UPT, UPT, -UR7, UR6, URZ ;  /* 0x00000006070e7290 */ /* 0x000fe2000fffe1ff */
[----:B------:R-:W-:Y:S01]  /*92f0*/  IMAD.MOV.U32 R3, RZ, RZ, RZ ;  /* 0x000000ffff037224 */ /* 0x000fe200078e00ff */
[----:B------:R-:W-:Y:S01]  /*9300*/  LOP3.LUT R100, R100, 0x600000, RZ, 0xc0, !PT ;  /* 0x0060000064647812 */ /* 0x000fe200078ec0ff */
[----:B------:R-:W2:Y:S01]  /*9310*/  LDCU.64 UR18, c[0x0][0x468] ;  /* 0x00008d00ff1277ac */ /* 0x000ea20008000a00 */
[----:B------:R-:W-:Y:S02]  /*9320*/  LOP3.LUT R103, R103, 0x1fc, RZ, 0xc0, !PT ;  /* 0x000001fc67677812 */ /* 0x000fe400078ec0ff */
[C---:B------:R-:W-:Y:S01]  /*9330*/  LOP3.LUT R102, R100.reuse, 0xe0, RZ, 0xfc, !PT ;  /* 0x000000e064667812 */ /* 0x040fe200078efcff */
[----:B------:R-:W-:Y:S01]  /*9340*/  UIMAD UR13, UR6, 0x3000, URZ ;  /* 0x00003000060d78a4 */ /* 0x000fe2000f8e02ff */
[----:B------:R-:W-:-:S02]  /*9350*/  LOP3.LUT R101, R100, 0x100, RZ, 0xfc, !PT ;  /* 0x0000010064657812 */ /* 0x000fc400078efcff */
[----:B------:R-:W-:Y:S01]  /*9360*/  LOP3.LUT R100, R100, 0x120, RZ, 0xfc, !PT ;  /* 0x0000012064647812 */ /* 0x000fe200078efcff */
[----:B-1----:R-:W-:-:S03]  /*9370*/  ULEA UR8, UR4, UR8, 0x18 ;  /* 0x0000000804087291 */ /* 0x002fc6000f8ec0ff */
[----:B--2---:R-:W-:-:S09]  /*9380*/  UMOV UR4, URZ ;  /* 0x000000ff00047c82 */ /* 0x004fd20008000000 */
.L_x_80:
[----:B--2---:R-:W-:Y:S01]  /*9390*/  SHF.L.U32 R4, R3, 0x1f, RZ ;  /* 0x0000001f03047819 */ /* 0x004fe200000006ff */
[----:B------:R-:W-:Y:S01]  /*93a0*/  UIADD3 UR6, UPT, UPT, UR4, 0x2, URZ ;  /* 0x0000000204067890 */ /* 0x000fe2000fffe0ff */
[----:B------:R-:W-:Y:S02]  /*93b0*/  R2UR UR7, R102 ;  /* 0x00000000660772ca */ /* 0x000fe400000e0000 */
[----:B-1----:R-:W1:Y:S01]  /*93c0*/  SYNCS.PHASECHK.TRANS64.TRYWAIT P0, [UR8+0xb0], R4 ;  /* 0x0000b004ff0075a7 */ /* 0x002e620008001108 */
[----:B------:R-:W-:-:S04]  /*93d0*/  ULEA.HI UR5, UR6, UR6, URZ, 0x1 ;  /* 0x0000000606057291 */ /* 0x000fc8000f8f08ff */
[----:B------:R-:W-:-:S04]  /*93e0*/  ULOP3.LUT UR5, UR5, 0xffffe, URZ, 0xc0, !UPT ;  /* 0x000ffffe05057892 */ /* 0x000fc8000f8ec0ff */
[----:B------:R-:W-:Y:S01]  /*93f0*/  UIADD3 UR10, UPT, UPT, UR6, -UR5, URZ ;  /* 0x80000005060a7290 */ /* 0x000fe2000fffe0ff */
[----:B-1-3--:R-:W-:Y:S11]  /*9400*/  @!P0 BRA `(.L_x_76) ;  /* 0x0000001400748947 */ /* 0x00aff60003800000 */
.L_x_146:
[----:B------:R-:W-:Y:S01]  /*9410*/  LDTM.x32 R68, tmem[UR7] ;  /* 0x00000007004479ee */ /* 0x000fe200082c0000 */
[----:B------:R-:W-:Y:S02]  /*9420*/  R2UR UR6, R101 ;  /* 0x00000000650672ca */ /* 0x000fe400000e0000 */
[----:B------:R-:W-:Y:S02]  /*9430*/  ELECT P0, URZ, PT ;  /* 0x0000000000ff782f */ /* 0x000fe40003800000 */
[----:B------:R-:W-:Y:S01]  /*9440*/  R2UR UR5, R100 ;  /* 0x00000000640572ca */ /* 0x000fe200000e0000 */
[----:B-1----:R-:W-:Y:S01]  /*9450*/  IMAD.U32 R0, RZ, RZ, UR10 ;  /* 0x0000000aff007e24 */ /* 0x002fe2000f8e00ff */
[----:B------:R-:W-:Y:S02]  /*9460*/  UIADD3 UR11, UPT, UPT, UR4, 0x3, URZ ;  /* 0x00000003040b7890 */ /* 0x000fe4000fffe0ff */
[----:B------:R-:W-:Y:S01]  /*9470*/  UIADD3 UR12, UPT, UPT, UR4, 0x4, URZ ;  /* 0x00000004040c7890 */ /* 0x000fe2000fffe0ff */
[----:B------:R-:W-:Y:S01]  /*9480*/  IMAD R0, R0, 0x1000, R103 ;  /* 0x0000100000007824 */ /* 0x000fe200078e0267 */
[----:B------:R-:W-:-:S02]  /*9490*/  ULEA.HI UR4, UR11, UR11, URZ, 0x1 ;  /* 0x0000000b0b047291 */ /* 0x000fc4000f8f08ff */
[----:B------:R-:W-:Y:S02]  /*94a0*/  ULEA.HI UR9, UR12, UR12, URZ, 0x1 ;  /* 0x0000000c0c097291 */ /* 0x000fe4000f8f08ff */
[----:B------:R-:W-:Y:S01]  /*94b0*/  LEA R2, R0, UR8, 0x2 ;  /* 0x0000000800027c11 */ /* 0x000fe2000f8e10ff */
[----:B------:R-:W-:Y:S01]  /*94c0*/  LDTM.x32 R36, tmem[UR6] ;  /* 0x00000006002479ee */ /* 0x000fe200082c0000 */
[----:B------:R-:W-:Y:S01]  /*94d0*/  @P0 IMAD.MOV.U32 R0, RZ, RZ, 0x1 ;  /* 0x00000001ff000424 */ /* 0x000fe200078e00ff */
[----:B------:R-:W1:Y:S01]  /*94e0*/  LDTM.x32 R4, tmem[UR5] ;  /* 0x00000005000479ee */ /* 0x000e6200082c0000 */
[----:B------:R-:W-:Y:S01]  /*94f0*/  NOP ;  /* 0x0000000000007918 */ /* 0x000fe20000000000 */
[----:B-1----:R-:W-:Y:S01]  /*9500*/  NOP ;  /* 0x0000000000007918 */ /* 0x002fe20000000000 */
[----:B------:R1:W-:Y:S01]  /*9510*/  @P0 SYNCS.ARRIVE.TRANS64.ART0 RZ, [UR8+0xb8], R0 ;  /* 0x0000b800ffff09a7 */ /* 0x0003e20008500008 */
[----:B------:R2:W-:Y:S01]  /*9520*/  STS.128 [R2+0x26c00], R68 ;  /* 0x026c004402007388 */ /* 0x0005e20000000c00 */
[----:B------:R-:W-:Y:S01]  /*9530*/  ULOP3.LUT UR4, UR4, 0xffffe, URZ, 0xc0, !UPT ;  /* 0x000ffffe04047892 */ /* 0x000fe2000f8ec0ff */
[----:B------:R-:W-:Y:S01]  /*9540*/  ISETP.NE.AND P0, PT, R104, RZ, PT ;  /* 0x000000ff6800720c */ /* 0x000fe20003f05270 */
[----:B------:R-:W-:Y:S01]  /*9550*/  ULOP3.LUT UR9, UR9, 0xffffe, URZ, 0xc0, !UPT ;  /* 0x000ffffe09097892 */ /* 0x000fe2000f8ec0ff */
[----:B------:R3:W-:Y:S01]  /*9560*/  STS.128 [R2+0x27400], R72 ;  /* 0x0274004802007388 */ /* 0x0007e20000000c00 */
[----:B------:R-:W-:-:S02]  /*9570*/  UIADD3 UR6, UPT, UPT, UR11, -UR4, URZ ;  /* 0x800000040b067290 */ /* 0x000fc4000fffe0ff */
[----:B------:R-:W-:Y:S01]  /*9580*/  UIADD3 UR7, UP0, UPT, UR13, UR16, URZ ;  /* 0x000000100d077290 */ /* 0x000fe2000ff1e0ff */
[----:B------:R3:W-:Y:S01]  /*9590*/  STS.128 [R2+0x27c00], R76 ;  /* 0x027c004c02007388 */ /* 0x0007e20000000c00 */
[----:B------:R-:W-:Y:S02]  /*95a0*/  UIADD3 UR9, UPT, UPT, UR12, -UR9, URZ ;  /* 0x800000090c097290 */ /* 0x000fe4000fffe0ff */
[----:B------:R-:W-:Y:S01]  /*95b0*/  ULEA.HI.X.SX32 UR5, UR13, UR15, 0x1, UP0 ;  /* 0x0000000f0d057291 */ /* 0x000fe200080f0eff */
[----:B------:R3:W-:Y:S01]  /*95c0*/  STS.128 [R2+0x28400], R80 ;  /* 0x0284005002007388 */ /* 0x0007e20000000c00 */
[----:B------:R-:W-:-:S03]  /*95d0*/  ULEA UR4, UP0, UR7, UR18, 0x2 ;  /* 0x0000001207047291 */ /* 0x000fc6000f8010ff */
[----:B------:R3:W-:Y:S01]  /*95e0*/  STS.128 [R2+0x28c00], R84 ;  /* 0x028c005402007388 */ /* 0x0007e20000000c00 */
[----:B------:R-:W-:-:S03]  /*95f0*/  ULEA.HI.X UR5, UR7, UR19, UR5, 0x2, UP0 ;  /* 0x0000001307057291 */ /* 0x000fc600080f1405 */
[----:B------:R3:W-:Y:S01]  /*9600*/  STS.128 [R2+0x29400], R88 ;  /* 0x0294005802007388 */ /* 0x0007e20000000c00 */
[----:B-1----:R-:W-:-:S03]  /*9610*/  IMAD.U32 R0, RZ, RZ, UR6 ;  /* 0x00000006ff007e24 */ /* 0x002fc6000f8e00ff */
[----:B------:R3:W-:Y:S01]  /*9620*/  STS.128 [R2+0x29c00], R92 ;  /* 0x029c005c02007388 */ /* 0x0007e20000000c00 */
[----:B------:R-:W-:-:S03]  /*9630*/  IMAD R0, R0, 0x1000, R103 ;  /* 0x0000100000007824 */ /* 0x000fc600078e0267 */
[----:B------:R3:W-:Y:S01]  /*9640*/  STS.128 [R2+0x2a400], R96 ;  /* 0x02a4006002007388 */ /* 0x0007e20000000c00 */
[----:B--2---:R-:W-:Y:S01]  /*9650*/  IMAD.U32 R68, RZ, RZ, UR9 ;  /* 0x00000009ff447e24 */ /* 0x004fe2000f8e00ff */
[----:B------:R1:W-:Y:S06]  /*9660*/  MEMBAR.ALL.CTA ;  /* 0x0000000000007992 */ /* 0x0003ec0000008000 */
[----:B-1----:R-:W1:Y:S01]  /*9670*/  FENCE.VIEW.ASYNC.S ;  /* 0x00000000000073c6 */ /* 0x002e620000000000 */
[----:B------:R-:W-:Y:S01]  /*9680*/  LEA R0, R0, UR8, 0x2 ;  /* 0x0000000800007c11 */ /* 0x000fe2000f8e10ff */
[----:B-1----:R-:W-:Y:S06]  /*9690*/  BAR.SYNC.DEFER_BLOCKING 0x4, 0x80 ;  /* 0x0102000000007b1d */ /* 0x002fec0000010000 */
[----:B------:R-:W-:Y:S05]  /*96a0*/  @P0 BRA `(.L_x_77) ;  /* 0x0000000000180947 */ /* 0x000fea0003800000 */
[----:B------:R-:W-:-:S03]  /*96b0*/  ULEA UR7, UR10, UR8, 0xe ;  /* 0x000000080a077291 */ /* 0x000fc6000f8e70ff */
[----:B------:R-:W-:Y:S01]  /*96c0*/  UMOV UR10, 0x400 ;  /* 0x00000400000a7882 */ /* 0x000fe20000000000 */
[----:B------:R-:W-:-:S09]  /*96d0*/  UIADD3 UR7, UPT, UPT, UR7, 0x26c00, URZ ;  /* 0x00026c0007077890 */ /* 0x000fd2000fffe0ff */
[----:B------:R1:W-:Y:S01]  /*96e0*/  UBLKRED.G.S.ADD.F32.RN [UR4], [UR7], UR10 ;  /* 0x00000004070073bb */ /* 0x0003e200080a040a */
[----:B------:R0:W-:Y:S01]  /*96f0*/  UTMACMDFLUSH ;  /* 0x00000000000079b7 */ /* 0x0001e20000000000 */
[----:B-1----:R-:W-:-:S04]  /*9700*/  DEPBAR.LE SB0, 0x1 ;  /* 0x000080400000791a */ /* 0x002fc80000000000 */
.L_x_77:
[----:B------:R-:W-:Y:S01]  /*9710*/  BAR.SYNC.DEFER_BLOCKING 0x4, 0x80 ;  /* 0x0102000000007b1d */ /* 0x000fe20000010000 */
[----:B------:R-:W-:-:S04]  /*9720*/  LEA R68, R68, R103, 0xc ;  /* 0x0000006744447211 */ /* 0x000fc800078e60ff */
[----:B------:R-:W-:Y:S01]  /*9730*/  LEA R68, R68, UR8, 0x2 ;  /* 0x0000000844447c11 */ /* 0x000fe2000f8e10ff */
[----:B------:R1:W-:Y:S04]  /*9740*/  STS.128 [R0+0x26c00], R36 ;  /* 0x026c002400007388 */ /* 0x0003e80000000c00 */
[----:B------:R1:W-:Y:S04]  /*9750*/  STS.128 [R0+0x27400], R40 ;  /* 0x0274002800007388 */ /* 0x0003e80000000c00 */
[----:B------:R1:W-:Y:S04]  /*9760*/  STS.128 [R0+0x27c00], R44 ;  /* 0x027c002c00007388 */ /* 0x0003e80000000c00 */
[----:B------:R1:W-:Y:S04]  /*9770*/  STS.128 [R0+0x28400], R48 ;  /* 0x0284003000007388 */ /* 0x0003e80000000c00 */
[----:B------:R1:W-:Y:S04]  /*9780*/  STS.128 [R0+0x28c00], R52 ;  /* 0x028c003400007388 */ /* 0x0003e80000000c00 */
[----:B------:R1:W-:Y:S04]  /*9790*/  STS.128 [R0+0x29400], R56 ;  /* 0x0294003800007388 */ /* 0x0003e80000000c00 */
[----:B------:R1:W-:Y:S04]  /*97a0*/  STS.128 [R0+0x29c00], R60 ;  /* 0x029c003c00007388 */ /* 0x0003e80000000c00 */
[----:B------:R1:W-:Y:S01]  /*97b0*/  STS.128 [R0+0x2a400], R64 ;  /* 0x02a4004000007388 */ /* 0x0003e20000000c00 */
[----:B------:R2:W-:Y:S06]  /*97c0*/  MEMBAR.ALL.CTA ;  /* 0x0000000000007992 */ /* 0x0005ec0000008000 */
[----:B--2---:R-:W2:Y:S02]  /*97d0*/  FENCE.VIEW.ASYNC.S ;  /* 0x00000000000073c6 */ /* 0x004ea40000000000 */
[----:B--2---:R-:W-:Y:S06]  /*97e0*/  BAR.SYNC.DEFER_BLOCKING 0x4, 0x80 ;  /* 0x0102000000007b1d */ /* 0x004fec0000010000 */
[----:B------:R-:W-:Y:S05]  /*97f0*/  @P0 BRA `(.L_x_78) ;  /* 0x0000000000200947 */ /* 0x000fea0003800000 */
[----:B------:R-:W-:Y:S02]  /*9800*/  ULEA UR7, UR6, UR8, 0xe ;  /* 0x0000000806077291 */ /* 0x000fe4000f8e70ff */
[----:B------:R-:W-:Y:S02]  /*9810*/  UIADD3 UR6, UP0, UPT, UR4, 0x4000, URZ ;  /* 0x0000400004067890 */ /* 0x000fe4000ff1e0ff */
[----:B------:R-:W-:Y:S02]  /*9820*/  UIADD3 UR10, UPT, UPT, UR7, 0x26c00, URZ ;  /* 0x00026c00070a7890 */ /* 0x000fe4000fffe0ff */
[----:B------:R-:W-:Y:S01]  /*9830*/  UIADD3.X UR7, UPT, UPT, URZ, UR5, URZ, UP0, !UPT ;  /* 0x00000005ff077290 */ /* 0x000fe200087fe4ff */
[----:B------:R-:W-:-:S08]  /*9840*/  UMOV UR12, 0x400 ;  /* 0x00000400000c7882 */ /* 0x000fd00000000000 */
[----:B------:R2:W-:Y:S01]  /*9850*/  UBLKRED.G.S.ADD.F32.RN [UR6], [UR10], UR12 ;  /* 0x000000060a0073bb */ /* 0x0005e200080a040c */
[----:B------:R0:W-:Y:S01]  /*9860*/  UTMACMDFLUSH ;  /* 0x00000000000079b7 */ /* 0x0001e20000000000 */
[----:B--2---:R-:W-:-:S04]  /*9870*/  DEPBAR.LE SB0, 0x1 ;  /* 0x000080400000791a */ /* 0x004fc80000000000 */
.L_x_78:
[----:B------:R-:W-:Y:S01]  /*9880*/  BAR.SYNC.DEFER_BLOCKING 0x4, 0x80 ;  /* 0x0102000000007b1d */ /* 0x000fe20000010000 */
[----:B------:R-:W-:-:S04]  /*9890*/  UIADD3 UR14, UPT, UPT, UR14, 0x1, URZ ;  /* 0x000000010e0e7890 */ /* 0x000fc8000fffe0ff */
[----:B------:R-:W-:Y:S01]  /*98a0*/  UISETP.NE.AND UP0, UPT, UR14, URZ, UPT ;  /* 0x000000ff0e00728c */ /* 0x000fe2000bf05270 */
        /* <DEDUP_REMOVED lines=9> */
[----:B----4-:R-:W4:Y:S02]  /*9940*/  FENCE.VIEW.ASYNC.S ;  /* 0x00000000000073c6 */ /* 0x010f240000000000 */
[----:B----4-:R-:W-:Y:S06]  /*9950*/  BAR.SYNC.DEFER_BLOCKING 0x4, 0x80 ;  /* 0x0102000000007b1d */ /* 0x010fec0000010000 */
        /* <DEDUP_REMOVED lines=8> */
[----:B----4-:R-:W-:-:S04]  /*99e0*/  DEPBAR.LE SB0, 0x1 ;  /* 0x000080400000791a */ /* 0x010fc80000000000 */
.L_x_79:
[----:B------:R-:W-:Y:S01]  /*99f0*/  BAR.SYNC.DEFER_BLOCKING 0x4, 0x80 ;  /* 0x0102000000007b1d */ /* 0x000fe20000010000 */
[----:B------:R-:W-:Y:S01]  /*9a00*/  LOP3.LUT R3, R3, 0x1, RZ, 0x3c, !PT ;  /* 0x0000000103037812 */ /* 0x000fe200078e3cff */
[----:B------:R-:W-:-:S04]  /*9a10*/  UIADD3 UR13, UPT, UPT, UR13, 0x3000, URZ ;  /* 0x000030000d0d7890 */ /* 0x000fc8000fffe0ff */
[----:B------:R-:W-:Y:S01]  /*9a20*/  UMOV UR4, UR11 ;  /* 0x0000000b00047c82 */ /* 0x000fe20008000000 */
[----:B------:R-:W-:Y:S07]  /*9a30*/  BRA.U UP0, `(.L_x_80) ;  /* 0xfffffff900547547 */ /* 0x000fee000b83ffff */
.L_x_75:
[----:B------:R-:W-:-:S13]  /*9a40*/  ISETP.NE.AND P0, PT, R104, RZ, PT ;  /* 0x000000ff6800720c */ /* 0x000fda0003f05270 */
[----:B------:R-:W-:Y:S05]  /*9a50*/  @P0 BRA `(.L_x_81) ;  /* 0x0000000000040947 */ /* 0x000fea0003800000 */
[----:B------:R-:W-:-:S04]  /*9a60*/  DEPBAR.LE SB0, 0x0 ;  /* 0x000080000000791a */ /* 0x000fc80000000000 */
.L_x_81:
[----:B------:R-:W-:Y:S06]  /*9a70*/  BAR.SYNC.DEFER_BLOCKING 0x4, 0x80 ;  /* 0x0102000000007b1d */ /* 0x000fec0000010000 */
[----:B------:R-:W-:-:S04]  /*9a80*/  DEPBAR.LE SB0, 0x0 ;  /* 0x000080000000791a */ /* 0x000fc80000000000 */
[----:B------:R-:W-:Y:S06]  /*9a90*/  BAR.ARV 0x5, 0x1a0 ;  /* 0x0146800000007b1d */ /* 0x000fec0000002000 */
[----:B------:R-:W-:Y:S05]  /*9aa0*/  EXIT ;  /* 0x000000000000794d */ /* 0x000fea0003800000 */
.L_x_14:
[----:B------:R-:W-:Y:S02]  /*9ab0*/  MOV R3, UR57 ;  /* 0x0000003900037c02 */ /* 0x000fe40008000f00 */
[----:B------:R-:W-:Y:S02]  /*9ac0*/  MOV R6, 0x80000000 ;  /* 0x8000000000067802 */ /* 0x000fe40000000f00 */
[----:B------:R-:W-:-:S07]  /*9ad0*/  MOV R7, 0x80000000 ;  /* 0x8000000000077802 */ /* 0x000fce0000000f00 */
.L_x_82:
[----:B-1----:R1:W2:Y:S02]  /*9ae0*/  SYNCS.PHASECHK.TRANS64.TRYWAIT P0, [R3+URZ+0x10], R7 ;  /* 0x00001007030075a7 */ /* 0x0022a400080011ff */
[----:B--2---:R-:W-:Y:S05]  /*9af0*/  @!P0 NANOSLEEP.SYNCS 0x989680 ;  /* 0x009896800000895d */ /* 0x004fea0003900000 */
[----:B------:R-:W2:Y:S02]  /*9b00*/  @!P0 SYNCS.PHASECHK.TRANS64 P0, [R3+URZ+0x10], R7 ;  /* 0x00001007030085a7 */ /* 0x000ea400080010ff */
[----:B--2---:R-:W-:Y:S05]  /*9b10*/  @!P0 BRA `(.L_x_82) ;  /* 0xfffffffc00f08947 */ /* 0x004fea000383ffff */
[----:B------:R-:W-:Y:S05]  /*9b20*/  BRA `(.L_x_83) ;  /* 0xffffff7000b47947 */ /* 0x000fea000383ffff */
.L_x_15:
[----:B------:R-:W-:Y:S01]  /*9b30*/  HFMA2 R6, -RZ, RZ, -0.0 , 0 ;  /* 0x80000000ff067431 */ /* 0x000fe200000001ff */
[----:B------:R-:W-:Y:S02]  /*9b40*/  MOV R3, UR57 ;  /* 0x0000003900037c02 */ /* 0x000fe40008000f00 */
[----:B------:R-:W-:-:S07]  /*9b50*/  MOV R7, 0x80000000 ;  /* 0x8000000000077802 */ /* 0x000fce0000000f00 */
.L_x_84:
[----:B-1----:R1:W2:Y:S02]  /*9b60*/  SYNCS.PHASECHK.TRANS64.TRYWAIT P0, [R3+URZ+0x40], R7 ;  /* 0x00004007030075a7 */ /* 0x0022a400080011ff */
[----:B--2---:R-:W-:Y:S05]  /*9b70*/  @!P0 NANOSLEEP.SYNCS 0x989680 ;  /* 0x009896800000895d */ /* 0x004fea0003900000 */
[----:B------:R-:W2:Y:S02]  /*9b80*/  @!P0 SYNCS.PHASECHK.TRANS64 P0, [R3+URZ+0x40], R7 ;  /* 0x00004007030085a7 */ /* 0x000ea400080010ff */
[----:B--2---:R-:W-:Y:S05]  /*9b90*/  @!P0 BRA `(.L_x_84) ;  /* 0xfffffffc00f08947 */ /* 0x004fea000383ffff */
[----:B------:R-:W-:Y:S05]  /*9ba0*/  BRA `(.L_x_85) ;  /* 0xffffff7400687947 */ /* 0x000fea000383ffff */
.L_x_16:
[----:B------:R-:W-:Y:S01]  /*9bb0*/  HFMA2 R6, -RZ, RZ, -0.0 , 0 ;  /* 0x80000000ff067431 */ /* 0x000fe200000001ff */
[----:B------:R-:W-:Y:S02]  /*9bc0*/  MOV R3, UR57 ;  /* 0x0000003900037c02 */ /* 0x000fe40008000f00 */
[----:B------:R-:W-:-:S07]  /*9bd0*/  MOV R7, 0x80000000 ;  /* 0x8000000000077802 */ /* 0x000fce0000000f00 */
.L_x_86:
[----:B-1----:R1:W2:Y:S02]  /*9be0*/  SYNCS.PHASECHK.TRANS64.TRYWAIT P0, [R3+URZ+0x28], R7 ;  /* 0x00002807030075a7 */ /* 0x0022a400080011ff */
[----:B--2---:R-:W-:Y:S05]  /*9bf0*/  @!P0 NANOSLEEP.SYNCS 0x989680 ;  /* 0x009896800000895d */ /* 0x004fea0003900000 */
[----:B------:R-:W2:Y:S02]  /*9c00*/  @!P0 SYNCS.PHASECHK.TRANS64 P0, [R3+URZ+0x28], R7 ;  /* 0x00002807030085a7 */ /* 0x000ea400080010ff */
[----:B--2---:R-:W-:Y:S05]  /*9c10*/  @!P0 BRA `(.L_x_86) ;  /* 0xfffffffc00f08947 */ /* 0x004fea000383ffff */
[----:B------:R-:W-:Y:S05]  /*9c20*/  BRA `(.L_x_87) ;  /* 0xffffff7400f87947 */ /* 0x000fea000383ffff */
.L_x_17:
[----:B------:R-:W-:Y:S01]  /*9c30*/  HFMA2 R4, -RZ, RZ, -0.0 , 0 ;  /* 0x80000000ff047431 */ /* 0x000fe200000001ff */
[----:B------:R-:W-:Y:S02]  /*9c40*/  MOV R3, UR57 ;  /* 0x0000003900037c02 */ /* 0x000fe40008000f00 */
[----:B------:R-:W-:-:S07]  /*9c50*/  MOV R5, 0x80000000 ;  /* 0x8000000000057802 */ /* 0x000fce0000000f00 */
.L_x_88:
[----:B-1----:R1:W2:Y:S02]  /*9c60*/  SYNCS.PHASECHK.TRANS64.TRYWAIT P0, [R3+URZ+0x58], R5 ;  /* 0x00005805030075a7 */ /* 0x0022a400080011ff */
[----:B--2---:R-:W-:Y:S05]  /*9c70*/  @!P0 NANOSLEEP.SYNCS 0x989680 ;  /* 0x009896800000895d */ /* 0x004fea0003900000 */
[----:B------:R-:W2:Y:S02]  /*9c80*/  @!P0 SYNCS.PHASECHK.TRANS64 P0, [R3+URZ+0x58], R5 ;  /* 0x00005805030085a7 */ /* 0x000ea400080010ff */
[----:B--2---:R-:W-:Y:S05]  /*9c90*/  @!P0 BRA `(.L_x_88) ;  /* 0xfffffffc00f08947 */ /* 0x004fea000383ffff */
[----:B------:R-:W-:Y:S05]  /*9ca0*/  BRA `(.L_x_89) ;  /* 0xffffff7800a47947 */ /* 0x000fea000383ffff */
.L_x_19:
[----:B------:R-:W-:Y:S02]  /*9cb0*/  MOV R3, UR49 ;  /* 0x0000003100037c02 */ /* 0x000fe40008000f00 */
[-C--:B------:R-:W-:Y:S02]  /*9cc0*/  MOV R8, R5.reuse ;  /* 0x0000000500087202 */ /* 0x080fe40000000f00 */
[----:B------:R-:W-:-:S07]  /*9cd0*/  MOV R9, R5 ;  /* 0x0000000500097202 */ /* 0x000fce0000000f00 */
.L_x_90:
[----:B-1----:R1:W2:Y:S02]  /*9ce0*/  SYNCS.PHASECHK.TRANS64.TRYWAIT P0, [R3+URZ+0x10], R9 ;  /* 0x00001009030075a7 */ /* 0x0022a400080011ff */
[----:B--2---:R-:W-:Y:S05]  /*9cf0*/  @!P0 NANOSLEEP.SYNCS 0x989680 ;  /* 0x009896800000895d */ /* 0x004fea0003900000 */
[----:B------:R-:W2:Y:S02]  /*9d00*/  @!P0 SYNCS.PHASECHK.TRANS64 P0, [R3+URZ+0x10], R9 ;  /* 0x00001009030085a7 */ /* 0x000ea400080010ff */
[----:B--2---:R-:W-:Y:S05]  /*9d10*/  @!P0 BRA `(.L_x_90) ;  /* 0xfffffffc00f08947 */ /* 0x004fea000383ffff */
[----:B------:R-:W-:Y:S05]  /*9d20*/  BRA `(.L_x_91) ;  /* 0xffffff7c008c7947 */ /* 0x000fea000383ffff */
.L_x_20:
[----:B------:R-:W-:Y:S02]  /*9d30*/  MOV R3, UR49 ;  /* 0x0000003100037c02 */ /* 0x000fe40008000f00 */
[-C--:B------:R-:W-:Y:S02]  /*9d40*/  MOV R8, R5.reuse ;  /* 0x0000000500087202 */ /* 0x080fe40000000f00 */
[----:B------:R-:W-:-:S07]  /*9d50*/  MOV R9, R5 ;  /* 0x0000000500097202 */ /* 0x000fce0000000f00 */
.L_x_92:
[----:B-1----:R1:W2:Y:S02]  /*9d60*/  SYNCS.PHASECHK.TRANS64.TRYWAIT P0, [R3+URZ+0x40], R9 ;  /* 0x00004009030075a7 */ /* 0x0022a400080011ff */
[----:B--2---:R-:W-:Y:S05]  /*9d70*/  @!P0 NANOSLEEP.SYNCS 0x989680 ;  /* 0x009896800000895d */ /* 0x004fea0003900000 */
[----:B------:R-:W2:Y:S02]  /*9d80*/  @!P0 SYNCS.PHASECHK.TRANS64 P0, [R3+URZ+0x40], R9 ;  /* 0x00004009030085a7 */ /* 0x000ea400080010ff */
[----:B--2---:R-:W-:Y:S05]  /*9d90*/  @!P0 BRA `(.L_x_92) ;  /* 0xfffffffc00f08947 */ /* 0x004fea000383ffff */
[----:B------:R-:W-:Y:S05]  /*9da0*/  BRA `(.L_x_93) ;  /* 0xffffff7c00c87947 */ /* 0x000fea000383ffff */
.L_x_21:
[----:B------:R-:W-:Y:S02]  /*9db0*/  MOV R3, UR57 ;  /* 0x0000003900037c02 */ /* 0x000fe40008000f00 */
[-C--:B------:R-:W-:Y:S02]  /*9dc0*/  MOV R8, R5.reuse ;  /* 0x0000000500087202 */ /* 0x080fe40000000f00 */
[----:B------:R-:W-:-:S07]  /*9dd0*/  MOV R9, R5 ;  /* 0x0000000500097202 */ /* 0x000fce0000000f00 */
.L_x_94:
[----:B-1----:R1:W2:Y:S02]  /*9de0*/  SYNCS.PHASECHK.TRANS64.TRYWAIT P0, [R3+URZ+0x28], R9 ;  /* 0x00002809030075a7 */ /* 0x0022a400080011ff */
[----:B--2---:R-:W-:Y:S05]  /*9df0*/  @!P0 NANOSLEEP.SYNCS 0x989680 ;  /* 0x009896800000895d */ /* 0x004fea0003900000 */
[----:B------:R-:W2:Y:S02]  /*9e00*/  @!P0 SYNCS.PHASECHK.TRANS64 P0, [R3+URZ+0x28], R9 ;  /* 0x00002809030085a7 */ /* 0x000ea400080010ff */
[----:B--2---:R-:W-:Y:S05]  /*9e10*/  @!P0 BRA `(.L_x_94) ;  /* 0xfffffffc00f08947 */ /* 0x004fea000383ffff */
[----:B------:R-:W-:Y:S05]  /*9e20*/  BRA `(.L_x_95) ;  /* 0xffffff7c00e87947 */ /* 0x000fea000383ffff */
.L_x_22:
[----:B------:R-:W-:Y:S02]  /*9e30*/  MOV R3, UR57 ;  /* 0x0000003900037c02 */ /* 0x000fe40008000f00 */
[-C--:B------:R-:W-:Y:S02]  /*9e40*/  MOV R8, R5.reuse ;  /* 0x0000000500087202 */ /* 0x080fe40000000f00 */
[----:B------:R-:W-:-:S07]  /*9e50*/  MOV R9, R5 ;  /* 0x0000000500097202 */ /* 0x000fce0000000f00 */
.L_x_96:
[----:B-1----:R1:W2:Y:S02]  /*9e60*/  SYNCS.PHASECHK.TRANS64.TRYWAIT P0, [R3+URZ+0x58], R9 ;  /* 0x00005809030075a7 */ /* 0x0022a400080011ff */
[----:B--2---:R-:W-:Y:S05]  /*9e70*/  @!P0 NANOSLEEP.SYNCS 0x989680 ;  /* 0x009896800000895d */ /* 0x004fea0003900000 */
[----:B------:R-:W2:Y:S02]  /*9e80*/  @!P0 SYNCS.PHASECHK.TRANS64 P0, [R3+URZ+0x58], R9 ;  /* 0x00005809030085a7 */ /* 0x000ea400080010ff */
[----:B--2---:R-:W-:Y:S05]  /*9e90*/  @!P0 BRA `(.L_x_96) ;  /* 0xfffffffc00f08947 */ /* 0x004fea000383ffff */
[----:B------:R-:W-:Y:S05]  /*9ea0*/  BRA `(.L_x_97) ;  /* 0xffffff8000287947 */ /* 0x000fea000383ffff */
.L_x_24:
[----:B------:R-:W-:-:S07]  /*9eb0*/  MOV R9, R8 ;  /* 0x0000000800097202 */ /* 0x000fce0000000f00 */
.L_x_98:
[----:B-1----:R1:W2:Y:S02]  /*9ec0*/  SYNCS.PHASECHK.TRANS64.TRYWAIT P0, [R4+URZ+0x10], R9 ;  /* 0x00001009040075a7 */ /* 0x0022a400080011ff */
[----:B--2---:R-:W-:Y:S05]  /*9ed0*/  @!P0 NANOSLEEP.SYNCS 0x989680 ;  /* 0x009896800000895d */ /* 0x004fea0003900000 */
[----:B------:R-:W2:Y:S02]  /*9ee0*/  @!P0 SYNCS.PHASECHK.TRANS64 P0, [R4+URZ+0x10], R9 ;  /* 0x00001009040085a7 */ /* 0x000ea400080010ff */
[----:B--2---:R-:W-:Y:S05]  /*9ef0*/  @!P0 BRA `(.L_x_98) ;  /* 0xfffffffc00f08947 */ /* 0x004fea000383ffff */
[----:B------:R-:W-:Y:S05]  /*9f00*/  BRA `(.L_x_99) ;  /* 0xffffff8000607947 */ /* 0x000fea000383ffff */
.L_x_25:
[----:B-1----:R-:W-:-:S07]  /*9f10*/  MOV R9, R8 ;  /* 0x0000000800097202 */ /* 0x002fce0000000f00 */
.L_x_100:
[----:B-1----:R1:W2:Y:S02]  /*9f20*/  SYNCS.PHASECHK.TRANS64.TRYWAIT P0, [R4+URZ+0x40], R9 ;  /* 0x00004009040075a7 */ /* 0x0022a400080011ff */
[----:B--2---:R-:W-:Y:S05]  /*9f30*/  @!P0 NANOSLEEP.SYNCS 0x989680 ;  /* 0x009896800000895d */ /* 0x004fea0003900000 */
[----:B------:R-:W2:Y:S02]  /*9f40*/  @!P0 SYNCS.PHASECHK.TRANS64 P0, [R4+URZ+0x40], R9 ;  /* 0x00004009040085a7 */ /* 0x000ea400080010ff */
[----:B--2---:R-:W-:Y:S05]  /*9f50*/  @!P0 BRA `(.L_x_100) ;  /* 0xfffffffc00f08947 */ /* 0x004fea000383ffff */
[----:B------:R-:W-:Y:S05]  /*9f60*/  BRA `(.L_x_101) ;  /* 0xffffff80005c7947 */ /* 0x000fea000383ffff */
.L_x_26:
[----:B------:R-:W-:Y:S02]  /*9f70*/  MOV R3, UR57 ;  /* 0x0000003900037c02 */ /* 0x000fe40008000f00 */
[----:B------:R-:W-:-:S07]  /*9f80*/  MOV R7, R6 ;  /* 0x0000000600077202 */ /* 0x000fce0000000f00 */
.L_x_102:
[----:B--2---:R2:W3:Y:S02]  /*9f90*/  SYNCS.PHASECHK.TRANS64.TRYWAIT P0, [R3+URZ+0x28], R7 ;  /* 0x00002807030075a7 */ /* 0x0044e400080011ff */
[----:B---3--:R-:W-:Y:S05]  /*9fa0*/  @!P0 NANOSLEEP.SYNCS 0x989680 ;  /* 0x009896800000895d */ /* 0x008fea0003900000 */
[----:B------:R-:W3:Y:S02]  /*9fb0*/  @!P0 SYNCS.PHASECHK.TRANS64 P0, [R3+URZ+0x28], R7 ;  /* 0x00002807030085a7 */ /* 0x000ee400080010ff */
[----:B---3--:R-:W-:Y:S05]  /*9fc0*/  @!P0 BRA `(.L_x_102) ;  /* 0xfffffffc00f08947 */ /* 0x008fea000383ffff */
[----:B------:R-:W-:Y:S05]  /*9fd0*/  BRA `(.L_x_103) ;  /* 0xffffff8000587947 */ /* 0x000fea000383ffff */
.L_x_27:
[----:B------:R-:W-:Y:S02]  /*9fe0*/  MOV R3, UR57 ;  /* 0x0000003900037c02 */ /* 0x000fe40008000f00 */
[----:B------:R-:W-:-:S07]  /*9ff0*/  MOV R7, R6 ;  /* 0x0000000600077202 */ /* 0x000fce0000000f00 */
.L_x_104:
[----:B--2---:R2:W3:Y:S02]  /*a000*/  SYNCS.PHASECHK.TRANS64.TRYWAIT P0, [R3+URZ+0x58], R7 ;  /* 0x00005807030075a7 */ /* 0x0044e400080011ff */
[----:B---3--:R-:W-:Y:S05]  /*a010*/  @!P0 NANOSLEEP.SYNCS 0x989680 ;  /* 0x009896800000895d */ /* 0x008fea0003900000 */
[----:B------:R-:W3:Y:S02]  /*a020*/  @!P0 SYNCS.PHASECHK.TRANS64 P0, [R3+URZ+0x58], R7 ;  /* 0x00005807030085a7 */ /* 0x000ee400080010ff */
[----:B---3--:R-:W-:Y:S05]  /*a030*/  @!P0 BRA `(.L_x_104) ;  /* 0xfffffffc00f08947 */ /* 0x008fea000383ffff */
[----:B------:R-:W-:Y:S05]  /*a040*/  BRA `(.L_x_105) ;  /* 0xffffff8000507947 */ /* 0x000fea000383ffff */
.L_x_32:
[----:B-1----:R-:W-:-:S04]  /*a050*/  MOV R3, UR4 ;  /* 0x0000000400037c02 */ /* 0x002fc80008000f00 */
[----:B------:R1:W2:Y:S03]  /*a060*/  SYNCS.PHASECHK.TRANS64.TRYWAIT P0, [R3+URZ], RZ ;  /* 0x000000ff030075a7 */ /* 0x0002a600080011ff */
[----:B--2---:R-:W-:Y:S05]  /*a070*/  @!P0 NANOSLEEP.SYNCS 0x989680 ;  /* 0x009896800000895d */ /* 0x004fea0003900000 */
[----:B------:R-:W2:Y:S02]  /*a080*/  @!P0 SYNCS.PHASECHK.TRANS64 P0, [R3+URZ], RZ ;  /* 0x000000ff030085a7 */ /* 0x000ea400080010ff */
[----:B--2---:R-:W-:Y:S05]  /*a090*/  @!P0 BRA `(.L_x_32) ;  /* 0xfffffffc00ec8947 */ /* 0x004fea000383ffff */
[----:B------:R-:W-:Y:S05]  /*a0a0*/  BRA `(.L_x_106) ;  /* 0xffffff88000c7947 */ /* 0x000fea000383ffff */
.L_x_33:
[----:B------:R-:W-:Y:S01]  /*a0b0*/  HFMA2 R8, -RZ, RZ, -0.0 , 0 ;  /* 0x80000000ff087431 */ /* 0x000fe200000001ff */
[----:B------:R-:W-:Y:S02]  /*a0c0*/  MOV R5, UR4 ;  /* 0x0000000400057c02 */ /* 0x000fe40008000f00 */
[----:B------:R-:W-:-:S07]  /*a0d0*/  MOV R9, 0x80000000 ;  /* 0x8000000000097802 */ /* 0x000fce0000000f00 */
.L_x_107:
[----:B-1----:R1:W2:Y:S02]  /*a0e0*/  SYNCS.PHASECHK.TRANS64.TRYWAIT P0, [R5+URZ+0x68], R9 ;  /* 0x00006809050075a7 */ /* 0x0022a400080011ff */
[----:B--2---:R-:W-:Y:S05]  /*a0f0*/  @!P0 NANOSLEEP.SYNCS 0x989680 ;  /* 0x009896800000895d */ /* 0x004fea0003900000 */
[----:B------:R-:W2:Y:S02]  /*a100*/  @!P0 SYNCS.PHASECHK.TRANS64 P0, [R5+URZ+0x68], R9 ;  /* 0x00006809050085a7 */ /* 0x000ea400080010ff */
[----:B--2---:R-:W-:Y:S05]  /*a110*/  @!P0 BRA `(.L_x_107) ;  /* 0xfffffffc00f08947 */ /* 0x004fea000383ffff */
[----:B------:R-:W-:Y:S05]  /*a120*/  BRA `(.L_x_108) ;  /* 0xffffff8400fc7947 */ /* 0x000fea000383ffff */
.L_x_34:
[----:B------:R-:W-:-:S07]  /*a130*/  MOV R3, UR4 ;  /* 0x0000000400037c02 */ /* 0x000fce0008000f00 */
.L_x_109:
[----:B--2---:R2:W3:Y:S02]  /*a140*/  SYNCS.PHASECHK.TRANS64.TRYWAIT P0, [R3+URZ+0x20], RZ ;  /* 0x000020ff030075a7 */ /* 0x0044e400080011ff */
[----:B---3--:R-:W-:Y:S05]  /*a150*/  @!P0 NANOSLEEP.SYNCS 0x989680 ;  /* 0x009896800000895d */ /* 0x008fea0003900000 */
[----:B------:R-:W3:Y:S02]  /*a160*/  @!P0 SYNCS.PHASECHK.TRANS64 P0, [R3+URZ+0x20], RZ ;  /* 0x000020ff030085a7 */ /* 0x000ee400080010ff */
[----:B---3--:R-:W-:Y:S05]  /*a170*/  @!P0 BRA `(.L_x_109) ;  /* 0xfffffffc00f08947 */ /* 0x008fea000383ffff */
[----:B------:R-:W-:Y:S05]  /*a180*/  BRA `(.L_x_110) ;  /* 0xffffff8800c87947 */ /* 0x000fea000383ffff */
.L_x_35:
[----:B------:R-:W-:Y:S01]  /*a190*/  HFMA2 R4, -RZ, RZ, -0.0 , 0 ;  /* 0x80000000ff047431 */ /* 0x000fe200000001ff */
[----:B--2---:R-:W-:Y:S02]  /*a1a0*/  MOV R3, UR4 ;  /* 0x0000000400037c02 */ /* 0x004fe40008000f00 */
[----:B-1----:R-:W-:-:S07]  /*a1b0*/  MOV R5, 0x80000000 ;  /* 0x8000000000057802 */ /* 0x002fce0000000f00 */
.L_x_111:
[----:B-1----:R1:W2:Y:S02]  /*a1c0*/  SYNCS.PHASECHK.TRANS64.TRYWAIT P0, [R3+URZ+0x78], R5 ;  /* 0x00007805030075a7 */ /* 0x0022a400080011ff */
[----:B--2---:R-:W-:Y:S05]  /*a1d0*/  @!P0 NANOSLEEP.SYNCS 0x989680 ;  /* 0x009896800000895d */ /* 0x004fea0003900000 */
[----:B------:R-:W2:Y:S02]  /*a1e0*/  @!P0 SYNCS.PHASECHK.TRANS64 P0, [R3+URZ+0x78], R5 ;  /* 0x00007805030085a7 */ /* 0x000ea400080010ff */
[----:B--2---:R-:W-:Y:S05]  /*a1f0*/  @!P0 BRA `(.L_x_111) ;  /* 0xfffffffc00f08947 */ /* 0x004fea000383ffff */
[----:B------:R-:W-:Y:S05]  /*a200*/  BRA `(.L_x_112) ;  /* 0xffffff8800b07947 */ /* 0x000fea000383ffff */
.L_x_36:
[----:B------:R-:W-:Y:S02]  /*a210*/  MOV R5, UR4 ;  /* 0x0000000400057c02 */ /* 0x000fe40008000f00 */
[----:B------:R-:W-:Y:S02]  /*a220*/  MOV R6, 0x80000000 ;  /* 0x8000000000067802 */ /* 0x000fe40000000f00 */
[----:B------:R-:W-:-:S07]  /*a230*/  MOV R7, 0x80000000 ;  /* 0x8000000000077802 */ /* 0x000fce0000000f00 */
.L_x_113:
[----:B-1----:R1:W2:Y:S02]  /*a240*/  SYNCS.PHASECHK.TRANS64.TRYWAIT P0, [R5+URZ+0xb8], R7 ;  /* 0x0000b807050075a7 */ /* 0x0022a400080011ff */
[----:B--2---:R-:W-:Y:S05]  /*a250*/  @!P0 NANOSLEEP.SYNCS 0x989680 ;  /* 0x009896800000895d */ /* 0x004fea0003900000 */
[----:B------:R-:W2:Y:S02]  /*a260*/  @!P0 SYNCS.PHASECHK.TRANS64 P0, [R5+URZ+0xb8], R7 ;  /* 0x0000b807050085a7 */ /* 0x000ea400080010ff */
[----:B--2---:R-:W-:Y:S05]  /*a270*/  @!P0 BRA `(.L_x_113) ;  /* 0xfffffffc00f08947 */ /* 0x004fea000383ffff */
[----:B------:R-:W-:Y:S05]  /*a280*/  BRA `(.L_x_114) ;  /* 0xffffff8800a07947 */ /* 0x000fea000383ffff */
.L_x_37:
[----:B------:R-:W-:-:S07]  /*a290*/  MOV R7, UR4 ;  /* 0x0000000400077c02 */ /* 0x000fce0008000f00 */
.L_x_115:
[----:B-1----:R1:W2:Y:S02]  /*a2a0*/  SYNCS.PHASECHK.TRANS64.TRYWAIT P0, [R7+URZ+0x68], RZ ;  /* 0x000068ff070075a7 */ /* 0x0022a400080011ff */
[----:B--2---:R-:W-:Y:S05]  /*a2b0*/  @!P0 NANOSLEEP.SYNCS 0x989680 ;  /* 0x009896800000895d */ /* 0x004fea0003900000 */
[----:B------:R-:W2:Y:S02]  /*a2c0*/  @!P0 SYNCS.PHASECHK.TRANS64 P0, [R7+URZ+0x68], RZ ;  /* 0x000068ff070085a7 */ /* 0x000ea400080010ff */
[----:B--2---:R-:W-:Y:S05]  /*a2d0*/  @!P0 BRA `(.L_x_115) ;  /* 0xfffffffc00f08947 */ /* 0x004fea000383ffff */
[----:B------:R-:W-:Y:S05]  /*a2e0*/  BRA `(.L_x_116) ;  /* 0xffffff8c00707947 */ /* 0x000fea000383ffff */
.L_x_39:
[----:B------:R-:W-:Y:S02]  /*a2f0*/  MOV R19, UR5 ;  /* 0x0000000500137c02 */ /* 0x000fe40008000f00 */
[-C--:B------:R-:W-:Y:S02]  /*a300*/  MOV R26, R20.reuse ;  /* 0x00000014001a7202 */ /* 0x080fe40000000f00 */
[----:B------:R-:W-:Y:S07]  /*a310*/  MOV R27, R20 ;  /* 0x00000014001b7202 */ /* 0x000fee0000000f00 */
.L_x_117:
[----:B-1----:R1:W2:Y:S02]  /*a320*/  SYNCS.PHASECHK.TRANS64.TRYWAIT P0, [R19+URZ], R27 ;  /* 0x0000001b130075a7 */ /* 0x0022a400080011ff */
[----:B--2---:R-:W-:Y:S05]  /*a330*/  @!P0 NANOSLEEP.SYNCS 0x989680 ;  /* 0x009896800000895d */ /* 0x004fea0003900000 */
[----:B------:R-:W2:Y:S02]  /*a340*/  @!P0 SYNCS.PHASECHK.TRANS64 P0, [R19+URZ], R27 ;  /* 0x0000001b130085a7 */ /* 0x000ea400080010ff */
[----:B--2---:R-:W-:Y:S05]  /*a350*/  @!P0 BRA `(.L_x_117) ;  /* 0xfffffffc00f08947 */ /* 0x004fea000383ffff */
[----:B------:R-:W-:Y:S05]  /*a360*/  BRA `(.L_x_118) ;  /* 0xffffff9c002c7947 */ /* 0x000fea000383ffff */
.L_x_40:
[----:B------:R-:W-:Y:S02]  /*a370*/  MOV R26, UR4 ;  /* 0x00000004001a7c02 */ /* 0x000fe40008000f00 */
[-C--:B------:R-:W-:Y:S02]  /*a380*/  MOV R28, R27.reuse ;  /* 0x0000001b001c7202 */ /* 0x080fe40000000f00 */
[----:B------:R-:W-:Y:S07]  /*a390*/  MOV R29, R27 ;  /* 0x0000001b001d7202 */ /* 0x000fee0000000f00 */
.L_x_119:
[----:B-1----:R1:W2:Y:S02]  /*a3a0*/  SYNCS.PHASECHK.TRANS64.TRYWAIT P0, [R26+URZ+0x80], R29 ;  /* 0x0000801d1a0075a7 */ /* 0x0022a400080011ff */
[----:B--2---:R-:W-:Y:S05]  /*a3b0*/  @!P0 NANOSLEEP.SYNCS 0x989680 ;  /* 0x009896800000895d */ /* 0x004fea0003900000 */
[----:B------:R-:W2:Y:S02]  /*a3c0*/  @!P0 SYNCS.PHASECHK.TRANS64 P0, [R26+URZ+0x80], R29 ;  /* 0x0000801d1a0085a7 */ /* 0x000ea400080010ff */
[----:B--2---:R-:W-:Y:S05]  /*a3d0*/  @!P0 BRA `(.L_x_119) ;  /* 0xfffffffc00f08947 */ /* 0x004fea000383ffff */
[----:B------:R-:W-:Y:S05]  /*a3e0*/  BRA `(.L_x_120) ;  /* 0xffffff9c00e87947 */ /* 0x000fea000383ffff */
.L_x_41:
[----:B------:R-:W-:Y:S02]  /*a3f0*/  MOV R19, UR4 ;  /* 0x0000000400137c02 */ /* 0x000fe40008000f00 */
[-C--:B------:R-:W-:Y:S02]  /*a400*/  MOV R28, R27.reuse ;  /* 0x0000001b001c7202 */ /* 0x080fe40000000f00 */
[----:B------:R-:W-:Y:S07]  /*a410*/  MOV R29, R27 ;  /* 0x0000001b001d7202 */ /* 0x000fee0000000f00 */
.L_x_121:
[----:B-1----:R1:W2:Y:S02]  /*a420*/  SYNCS.PHASECHK.TRANS64.TRYWAIT P0, [R19+URZ+0x20], R29 ;  /* 0x0000201d130075a7 */ /* 0x0022a400080011ff */
[----:B--2---:R-:W-:Y:S05]  /*a430*/  @!P0 NANOSLEEP.SYNCS 0x989680 ;  /* 0x009896800000895d */ /* 0x004fea0003900000 */
[----:B------:R-:W2:Y:S02]  /*a440*/  @!P0 SYNCS.PHASECHK.TRANS64 P0, [R19+URZ+0x20], R29 ;  /* 0x0000201d130085a7 */ /* 0x000ea400080010ff */
[----:B--2---:R-:W-:Y:S05]  /*a450*/  @!P0 BRA `(.L_x_121) ;  /* 0xfffffffc00f08947 */ /* 0x004fea000383ffff */
[----:B------:R-:W-:Y:S05]  /*a460*/  BRA `(.L_x_122) ;  /* 0xffffffa400947947 */ /* 0x000fea000383ffff */
.L_x_42:
[----:B------:R-:W-:Y:S02]  /*a470*/  MOV R20, UR4 ;  /* 0x0000000400147c02 */ /* 0x000fe40008000f00 */
[----:B------:R-:W-:Y:S07]  /*a480*/  MOV R27, R26 ;  /* 0x0000001a001b7202 */ /* 0x000fee0000000f00 */
.L_x_123:
[----:B-1----:R1:W2:Y:S02]  /*a490*/  SYNCS.PHASECHK.TRANS64.TRYWAIT P0, [R20+URZ+0xb8], R27 ;  /* 0x0000b81b140075a7 */ /* 0x0022a400080011ff */
[----:B--2---:R-:W-:Y:S05]  /*a4a0*/  @!P0 NANOSLEEP.SYNCS 0x989680 ;  /* 0x009896800000895d */ /* 0x004fea0003900000 */
[----:B------:R-:W2:Y:S02]  /*a4b0*/  @!P0 SYNCS.PHASECHK.TRANS64 P0, [R20+URZ+0xb8], R27 ;  /* 0x0000b81b140085a7 */ /* 0x000ea400080010ff */
[----:B--2---:R-:W-:Y:S05]  /*a4c0*/  @!P0 BRA `(.L_x_123) ;  /* 0xfffffffc00f08947 */ /* 0x004fea000383ffff */
[----:B------:R-:W-:Y:S05]  /*a4d0*/  BRA `(.L_x_124) ;  /* 0xffffffa400847947 */ /* 0x000fea000383ffff */
.L_x_43:
[----:B------:R-:W-:Y:S02]  /*a4e0*/  SHF.L.U32 R26, R21, 0x1f, RZ ;  /* 0x0000001f151a7819 */ /* 0x000fe400000006ff */
[----:B------:R-:W-:Y:S02]  /*a4f0*/  MOV R19, UR4 ;  /* 0x0000000400137c02 */ /* 0x000fe40008000f00 */
[----:B------:R-:W-:Y:S07]  /*a500*/  MOV R27, R26 ;  /* 0x0000001a001b7202 */ /* 0x000fee0000000f00 */
.L_x_125:
[----:B-1----:R1:W2:Y:S02]  /*a510*/  SYNCS.PHASECHK.TRANS64.TRYWAIT P0, [R19+URZ+0x68], R27 ;  /* 0x0000681b130075a7 */ /* 0x0022a400080011ff */
[----:B--2---:R-:W-:Y:S05]  /*a520*/  @!P0 NANOSLEEP.SYNCS 0x989680 ;  /* 0x009896800000895d */ /* 0x004fea0003900000 */
[----:B------:R-:W2:Y:S02]  /*a530*/  @!P0 SYNCS.PHASECHK.TRANS64 P0, [R19+URZ+0x68], R27 ;  /* 0x0000681b130085a7 */ /* 0x000ea400080010ff */
[----:B--2---:R-:W-:Y:S05]  /*a540*/  @!P0 BRA `(.L_x_125) ;  /* 0xfffffffc00f08947 */ /* 0x004fea000383ffff */
[----:B------:R-:W-:Y:S05]  /*a550*/  BRA `(.L_x_126) ;  /* 0xffffffa400d87947 */ /* 0x000fea000383ffff */
.L_x_45:
[----:B------:R-:W-:Y:S02]  /*a560*/  MOV R3, UR4 ;  /* 0x0000000400037c02 */ /* 0x000fe40008000f00 */
[----:B------:R-:W-:Y:S02]  /*a570*/  MOV R6, 0x80000000 ;  /* 0x8000000000067802 */ /* 0x000fe40000000f00 */
[----:B-1----:R-:W-:-:S07]  /*a580*/  MOV R7, 0x80000000 ;  /* 0x8000000000077802 */ /* 0x002fce0000000f00 */
.L_x_127:
[----:B-1----:R1:W3:Y:S02]  /*a590*/  SYNCS.PHASECHK.TRANS64.TRYWAIT P0, [R3+URZ+0xa0], R7 ;  /* 0x0000a007030075a7 */ /* 0x0022e400080011ff */
[----:B---3--:R-:W-:Y:S05]  /*a5a0*/  @!P0 NANOSLEEP.SYNCS 0x989680 ;  /* 0x009896800000895d */ /* 0x008fea0003900000 */
[----:B------:R-:W3:Y:S02]  /*a5b0*/  @!P0 SYNCS.PHASECHK.TRANS64 P0, [R3+URZ+0xa0], R7 ;  /* 0x0000a007030085a7 */ /* 0x000ee400080010ff */
[----:B---3--:R-:W-:Y:S05]  /*a5c0*/  @!P0 BRA `(.L_x_127) ;  /* 0xfffffffc00f08947 */ /* 0x008fea000383ffff */
[----:B------:R-:W-:Y:S05]  /*a5d0*/  BRA `(.L_x_128) ;  /* 0xffffffa800947947 */ /* 0x000fea000383ffff */
.L_x_46:
[----:B------:R-:W-:Y:S01]  /*a5e0*/  HFMA2 R4, -RZ, RZ, -0.0 , 0 ;  /* 0x80000000ff047431 */ /* 0x000fe200000001ff */
[----:B-1----:R-:W-:Y:S02]  /*a5f0*/  MOV R3, UR4 ;  /* 0x0000000400037c02 */ /* 0x002fe40008000f00 */
[----:B------:R-:W-:-:S07]  /*a600*/  MOV R5, 0x80000000 ;  /* 0x8000000000057802 */ /* 0x000fce0000000f00 */
.L_x_129:
[----:B-1----:R1:W3:Y:S02]  /*a610*/  SYNCS.PHASECHK.TRANS64.TRYWAIT P0, [R3+URZ+0xa8], R5 ;  /* 0x0000a805030075a7 */ /* 0x0022e400080011ff */
[----:B---3--:R-:W-:Y:S05]  /*a620*/  @!P0 NANOSLEEP.SYNCS 0x989680 ;  /* 0x009896800000895d */ /* 0x008fea0003900000 */
[----:B------:R-:W3:Y:S02]  /*a630*/  @!P0 SYNCS.PHASECHK.TRANS64 P0, [R3+URZ+0xa8], R5 ;  /* 0x0000a805030085a7 */ /* 0x000ee400080010ff */
[----:B---3--:R-:W-:Y:S05]  /*a640*/  @!P0 BRA `(.L_x_129) ;  /* 0xfffffffc00f08947 */ /* 0x008fea000383ffff */
[----:B------:R-:W-:Y:S05]  /*a650*/  BRA `(.L_x_130) ;  /* 0xffffffa800847947 */ /* 0x000fea000383ffff */
.L_x_47:
[----:B------:R-:W-:Y:S02]  /*a660*/  MOV R3, UR4 ;  /* 0x0000000400037c02 */ /* 0x000fe40008000f00 */
[----:B------:R-:W-:-:S07]  /*a670*/  MOV R7, R6 ;  /* 0x0000000600077202 */ /* 0x000fce0000000f00 */
.L_x_131:
[----:B-1----:R1:W3:Y:S02]  /*a680*/  SYNCS.PHASECHK.TRANS64.TRYWAIT P0, [R3+URZ+0x80], R7 ;  /* 0x00008007030075a7 */ /* 0x0022e400080011ff */
[----:B---3--:R-:W-:Y:S05]  /*a690*/  @!P0 NANOSLEEP.SYNCS 0x989680 ;  /* 0x009896800000895d */ /* 0x008fea0003900000 */
[----:B------:R-:W3:Y:S02]  /*a6a0*/  @!P0 SYNCS.PHASECHK.TRANS64 P0, [R3+URZ+0x80], R7 ;  /* 0x00008007030085a7 */ /* 0x000ee400080010ff */
[----:B---3--:R-:W-:Y:S05]  /*a6b0*/  @!P0 BRA `(.L_x_131) ;  /* 0xfffffffc00f08947 */ /* 0x008fea000383ffff */
[----:B------:R-:W-:Y:S05]  /*a6c0*/  BRA `(.L_x_132) ;  /* 0xffffffac00687947 */ /* 0x000fea000383ffff */
.L_x_54:
[----:B------:R-:W-:Y:S02]  /*a6d0*/  MOV R2, UR6 ;  /* 0x0000000600027c02 */ /* 0x000fe40008000f00 */
[----:B------:R-:W-:-:S07]  /*a6e0*/  MOV R3, UR6 ;  /* 0x0000000600037c02 */ /* 0x000fce0008000f00 */
.L_x_133:
[----:B-1----:R1:W2:Y:S02]  /*a6f0*/  SYNCS.PHASECHK.TRANS64.TRYWAIT P0, [UR9+0x30], R3 ;  /* 0x00003003ff0075a7 */ /* 0x0022a40008001109 */
[----:B--2---:R-:W-:Y:S05]  /*a700*/  @!P0 NANOSLEEP.SYNCS 0x989680 ;  /* 0x009896800000895d */ /* 0x004fea0003900000 */
[----:B------:R-:W2:Y:S02]  /*a710*/  @!P0 SYNCS.PHASECHK.TRANS64 P0, [UR9+0x30], R3 ;  /* 0x00003003ff0085a7 */ /* 0x000ea40008001009 */
[----:B--2---:R-:W-:Y:S05]  /*a720*/  @!P0 BRA `(.L_x_133) ;  /* 0xfffffffc00f08947 */ /* 0x004fea000383ffff */
[----:B------:R-:W-:Y:S05]  /*a730*/  BRA `(.L_x_134) ;  /* 0xffffffb800707947 */ /* 0x000fea000383ffff */
.L_x_55:
[----:B------:R-:W-:Y:S02]  /*a740*/  MOV R8, UR5 ;  /* 0x0000000500087c02 */ /* 0x000fe40008000f00 */
[----:B------:R-:W-:Y:S02]  /*a750*/  MOV R9, UR5 ;  /* 0x0000000500097c02 */ /* 0x000fe40008000f00 */
[----:B------:R-:W-:-:S07]  /*a760*/  MOV R6, UR4 ;  /* 0x0000000400067c02 */ /* 0x000fce0008000f00 */
.L_x_135:
[----:B-1----:R1:W2:Y:S02]  /*a770*/  SYNCS.PHASECHK.TRANS64.TRYWAIT P0, [R6+URZ+0x60], R9 ;  /* 0x00006009060075a7 */ /* 0x0022a400080011ff */
[----:B--2---:R-:W-:Y:S05]  /*a780*/  @!P0 NANOSLEEP.SYNCS 0x989680 ;  /* 0x009896800000895d */ /* 0x004fea0003900000 */
[----:B------:R-:W2:Y:S02]  /*a790*/  @!P0 SYNCS.PHASECHK.TRANS64 P0, [R6+URZ+0x60], R9 ;  /* 0x00006009060085a7 */ /* 0x000ea400080010ff */
[----:B--2---:R-:W-:Y:S05]  /*a7a0*/  @!P0 BRA `(.L_x_135) ;  /* 0xfffffffc00f08947 */ /* 0x004fea000383ffff */
[----:B------:R-:W-:Y:S05]  /*a7b0*/  BRA `(.L_x_136) ;  /* 0xffffffb800807947 */ /* 0x000fea000383ffff */
.L_x_56:
[----:B------:R-:W-:Y:S02]  /*a7c0*/  MOV R6, UR6 ;  /* 0x0000000600067c02 */ /* 0x000fe40008000f00 */
[----:B------:R-:W-:Y:S02]  /*a7d0*/  MOV R7, UR6 ;  /* 0x0000000600077c02 */ /* 0x000fe40008000f00 */
[----:B------:R-:W-:-:S07]  /*a7e0*/  MOV R5, UR4 ;  /* 0x0000000400057c02 */ /* 0x000fce0008000f00 */
.L_x_137:
[----:B-1----:R1:W2:Y:S02]  /*a7f0*/  SYNCS.PHASECHK.TRANS64.TRYWAIT P0, [R5+URZ+0x50], R7 ;  /* 0x00005007050075a7 */ /* 0x0022a400080011ff */
[----:B--2---:R-:W-:Y:S05]  /*a800*/  @!P0 NANOSLEEP.SYNCS 0x989680 ;  /* 0x009896800000895d */ /* 0x004fea0003900000 */
[----:B------:R-:W2:Y:S02]  /*a810*/  @!P0 SYNCS.PHASECHK.TRANS64 P0, [R5+URZ+0x50], R7 ;  /* 0x00005007050085a7 */ /* 0x000ea400080010ff */
[----:B--2---:R-:W-:Y:S05]  /*a820*/  @!P0 BRA `(.L_x_137) ;  /* 0xfffffffc00f08947 */ /* 0x004fea000383ffff */
[----:B------:R-:W-:Y:S05]  /*a830*/  BRA `(.L_x_138) ;  /* 0xffffffc800847947 */ /* 0x000fea000383ffff */
.L_x_57:
[----:B------:R-:W-:Y:S02]  /*a840*/  MOV R6, UR5 ;  /* 0x0000000500067c02 */ /* 0x000fe40008000f00 */
[----:B-1----:R-:W-:Y:S02]  /*a850*/  MOV R7, UR5 ;  /* 0x0000000500077c02 */ /* 0x002fe40008000f00 */
[----:B------:R-:W-:-:S07]  /*a860*/  MOV R4, UR4 ;  /* 0x0000000400047c02 */ /* 0x000fce0008000f00 */
.L_x_139:
[----:B-1----:R1:W2:Y:S02]  /*a870*/  SYNCS.PHASECHK.TRANS64.TRYWAIT P0, [R4+URZ+0x70], R7 ;  /* 0x00007007040075a7 */ /* 0x0022a400080011ff */
[----:B--2---:R-:W-:Y:S05]  /*a880*/  @!P0 NANOSLEEP.SYNCS 0x989680 ;  /* 0x009896800000895d */ /* 0x004fea0003900000 */
[----:B------:R-:W2:Y:S02]  /*a890*/  @!P0 SYNCS.PHASECHK.TRANS64 P0, [R4+URZ+0x70], R7 ;  /* 0x00007007040085a7 */ /* 0x000ea400080010ff */
[----:B--2---:R-:W-:Y:S05]  /*a8a0*/  @!P0 BRA `(.L_x_139) ;  /* 0xfffffffc00f08947 */ /* 0x004fea000383ffff */
[----:B------:R-:W-:Y:S05]  /*a8b0*/  BRA `(.L_x_140) ;  /* 0xffffffc800807947 */ /* 0x000fea000383ffff */
.L_x_58:
[----:B------:R-:W-:Y:S02]  /*a8c0*/  MOV R6, UR5 ;  /* 0x0000000500067c02 */ /* 0x000fe40008000f00 */
[----:B------:R-:W-:Y:S02]  /*a8d0*/  MOV R7, UR5 ;  /* 0x0000000500077c02 */ /* 0x000fe40008000f00 */
[----:B------:R-:W-:-:S07]  /*a8e0*/  MOV R4, UR4 ;  /* 0x0000000400047c02 */ /* 0x000fce0008000f00 */
.L_x_141:
[----:B-1----:R1:W2:Y:S02]  /*a8f0*/  SYNCS.PHASECHK.TRANS64.TRYWAIT P0, [R4+URZ+0x88], R7 ;  /* 0x00008807040075a7 */ /* 0x0022a400080011ff */
[----:B--2---:R-:W-:Y:S05]  /*a900*/  @!P0 NANOSLEEP.SYNCS 0x989680 ;  /* 0x009896800000895d */ /* 0x004fea0003900000 */
[----:B------:R-:W2:Y:S02]  /*a910*/  @!P0 SYNCS.PHASECHK.TRANS64 P0, [R4+URZ+0x88], R7 ;  /* 0x00008807040085a7 */ /* 0x000ea400080010ff */
[----:B--2---:R-:W-:Y:S05]  /*a920*/  @!P0 BRA `(.L_x_141) ;  /* 0xfffffffc00f08947 */ /* 0x004fea000383ffff */
[----:B------:R-:W-:Y:S05]  /*a930*/  BRA `(.L_x_142) ;  /* 0xffffffcc00e07947 */ /* 0x000fea000383ffff */
.L_x_60:
[----:B-1----:R1:W2:Y:S02]  /*a940*/  SYNCS.PHASECHK.TRANS64.TRYWAIT P0, [R2+URZ+0x90], RZ ;  /* 0x000090ff020075a7 */ /* 0x0022a400080011ff */
[----:B--2---:R-:W-:Y:S05]  /*a950*/  @!P0 NANOSLEEP.SYNCS 0x989680 ;  /* 0x009896800000895d */ /* 0x004fea0003900000 */
[----:B------:R-:W2:Y:S02]  /*a960*/  @!P0 SYNCS.PHASECHK.TRANS64 P0, [R2+URZ+0x90], RZ ;  /* 0x000090ff020085a7 */ /* 0x000ea400080010ff */
[----:B--2---:R-:W-:Y:S05]  /*a970*/  @!P0 BRA `(.L_x_60) ;  /* 0xfffffffc00f08947 */ /* 0x004fea000383ffff */
[----:B------:R-:W-:Y:S05]  /*a980*/  BRA `(.L_x_143) ;  /* 0xffffffd400707947 */ /* 0x000fea000383ffff */
.L_x_67:
[----:B-1----:R1:W2:Y:S02]  /*a990*/  SYNCS.PHASECHK.TRANS64.TRYWAIT P0, [R2+URZ+0x98], RZ ;  /* 0x000098ff020075a7 */ /* 0x0022a400080011ff */
[----:B--2---:R-:W-:Y:S05]  /*a9a0*/  @!P0 NANOSLEEP.SYNCS 0x989680 ;  /* 0x009896800000895d */ /* 0x004fea0003900000 */
[----:B------:R-:W2:Y:S02]  /*a9b0*/  @!P0 SYNCS.PHASECHK.TRANS64 P0, [R2+URZ+0x98], RZ ;  /* 0x000098ff020085a7 */ /* 0x000ea400080010ff */
[----:B--2---:R-:W-:Y:S05]  /*a9c0*/  @!P0 BRA `(.L_x_67) ;  /* 0xfffffffc00f08947 */ /* 0x004fea000383ffff */
[----:B------:R-:W-:Y:S05]  /*a9d0*/  BRA `(.L_x_144) ;  /* 0xffffffdc005c7947 */ /* 0x000fea000383ffff */
.L_x_76:
[----:B------:R-:W-:Y:S02]  /*a9e0*/  MOV R0, UR8 ;  /* 0x0000000800007c02 */ /* 0x000fe40008000f00 */
[----:B------:R-:W-:-:S07]  /*a9f0*/  MOV R5, R4 ;  /* 0x0000000400057202 */ /* 0x000fce0000000f00 */
.L_x_145:
[----:B-1----:R1:W2:Y:S02]  /*aa00*/  SYNCS.PHASECHK.TRANS64.TRYWAIT P0, [R0+URZ+0xb0], R5 ;  /* 0x0000b005000075a7 */ /* 0x0022a400080011ff */
[----:B--2---:R-:W-:Y:S05]  /*aa10*/  @!P0 NANOSLEEP.SYNCS 0x989680 ;  /* 0x009896800000895d */ /* 0x004fea0003900000 */
[----:B------:R-:W2:Y:S02]  /*aa20*/  @!P0 SYNCS.PHASECHK.TRANS64 P0, [R0+URZ+0xb0], R5 ;  /* 0x0000b005000085a7 */ /* 0x000ea400080010ff */
[----:B--2---:R-:W-:Y:S05]  /*aa30*/  @!P0 BRA `(.L_x_145) ;  /* 0xfffffffc00f08947 */ /* 0x004fea000383ffff */
[----:B------:R-:W-:Y:S05]  /*aa40*/  BRA `(.L_x_146) ;  /* 0xffffffe800707947 */ /* 0x000fea000383ffff */
        .weak           $__internal_0_$__cuda_sm10x_tcgen05_guardrail_trap_col_being_dealloced_not_returned_by_alloc
        .type           $__internal_0_$__cuda_sm10x_tcgen05_guardrail_trap_col_being_dealloced_not_returned_by_alloc,@function
        .size           $__internal_0_$__cuda_sm10x_tcgen05_guardrail_trap_col_being_dealloced_not_returned_by_alloc,($__internal_1_$__cuda_sm10x_tcgen05_guardrail_trap_phase_invalid_during_alloc - $__internal_0_$__cuda_sm10x_tcgen05_guardrail_trap_col_being_dealloced_not_returned_by_alloc)
$__internal_0_$__cuda_sm10x_tcgen05_guardrail_trap_col_being_dealloced_not_returned_by_alloc:
[----:B------:R-:W-:Y:S05]  /*aa50*/  BPT.TRAP 0x1 ;  /* 0x000000040000795c */ /* 0x000fea0000300000 */
[----:B------:R-:W-:-:S04]  /*aa60*/  HFMA2 R5, -RZ, RZ, 0, 0 ;  /* 0x00000000ff057431 */ /* 0x000fc800000001ff */
[----:B------:R-:W-:Y:S05]  /*aa70*/  RET.REL.NODEC R4 `(kernel_cutlass_kernel_flash_attncuteflash_bwd_sm100FlashAttentionBackwardSm100_object_at__tensor0000o9611101213_None_tensor0000o9611101213_None_tensor0000o9611101213_tensorptrf32gmemo1i64_0) ;  /* 0xffffff5404607950 */ /* 0x000fea0003c3ffff */
        .weak           $__internal_1_$__cuda_sm10x_tcgen05_guardrail_trap_phase_invalid_during_alloc
        .type           $__internal_1_$__cuda_sm10x_tcgen05_guardrail_trap_phase_invalid_during_alloc,@function
        .size           $__internal_1_$__cuda_sm10x_tcgen05_guardrail_trap_phase_invalid_during_alloc,($__internal_2_$__cuda_sm10x_tcgen05_guardrail_trap_unallocated_columns_being_dealloced - $__internal_1_$__cuda_sm10x_tcgen05_guardrail_trap_phase_invalid_during_alloc)
$__internal_1_$__cuda_sm10x_tcgen05_guardrail_trap_phase_invalid_during_alloc:
[----:B------:R-:W-:Y:S05]  /*aa80*/  BPT.TRAP 0x1 ;  /* 0x000000040000795c */ /* 0x000fea0000300000 */
[----:B------:R-:W-:-:S04]  /*aa90*/  MOV R5, 0x0 ;  /* 0x0000000000057802 */ /* 0x000fc80000000f00 */
[----:B------:R-:W-:Y:S05]  /*aaa0*/  RET.REL.NODEC R4 `(kernel_cutlass_kernel_flash_attncuteflash_bwd_sm100FlashAttentionBackwardSm100_object_at__tensor0000o9611101213_None_tensor0000o9611101213_None_tensor0000o9611101213_tensorptrf32gmemo1i64_0) ;  /* 0xffffff5404547950 */ /* 0x000fea0003c3ffff */
        .weak           $__internal_2_$__cuda_sm10x_tcgen05_guardrail_trap_unallocated_columns_being_dealloced
        .type           $__internal_2_$__cuda_sm10x_tcgen05_guardrail_trap_unallocated_columns_being_dealloced,@function
        .size           $__internal_2_$__cuda_sm10x_tcgen05_guardrail_trap_unallocated_columns_being_dealloced,(.L_x_150 - $__internal_2_$__cuda_sm10x_tcgen05_guardrail_trap_unallocated_columns_being_dealloced)
$__internal_2_$__cuda_sm10x_tcgen05_guardrail_trap_unallocated_columns_being_dealloced:
[----:B------:R-:W-:Y:S05]  /*aab0*/  BPT.TRAP 0x1 ;  /* 0x000000040000795c */ /* 0x000fea0000300000 */
[----:B------:R-:W-:-:S04]  /*aac0*/  HFMA2 R5, -RZ, RZ, 0, 0 ;  /* 0x00000000ff057431 */ /* 0x000fc800000001ff */
[----:B------:R-:W-:Y:S05]  /*aad0*/  RET.REL.NODEC R4 `(kernel_cutlass_kernel_flash_attncuteflash_bwd_sm100FlashAttentionBackwardSm100_object_at__tensor0000o9611101213_None_tensor0000o9611101213_None_tensor0000o9611101213_tensorptrf32gmemo1i64_0) ;  /* 0xffffff5404487950 */ /* 0x000fea0003c3ffff */
.L_x_147:
[----:B------:R-:W-:-:S00]  /*aae0*/  BRA `(.L_x_147) ;  /* 0xfffffffc00fc7947 */ /* 0x000fc0000383ffff */
[----:B------:R-:W-:-:S00]  /*aaf0*/  NOP ;  /* 0x0000000000007918 */ /* 0x000fc00000000000 */
        /* <DEDUP_REMOVED lines=8> */
.L_x_150:


//--------------------- .nv.shared.kernel_cutlass_kernel_flash_attncuteflash_bwd_sm100FlashAttentionBackwardSm100_object_at__tensor0000o9611101213_None_tensor0000o9611101213_None_tensor0000o9611101213_tensorptrf32gmemo1i64_0 --------------------------
	.section	.nv.shared.kernel_cutlass_kernel_flash_attncuteflash_bwd_sm100FlashAttentionBackwardSm100_object_at__tensor0000o9611101213_None_tensor0000o9611101213_None_tensor0000o9611101213_tensorptrf32gmemo1i64_0,"aw",@nobits
	.sectionflags	@""
	.align	1024
	.zero		1024


//--------------------- .nv.shared.reserved.0     --------------------------
	.section	.nv.shared.reserved.0,"aw",@nobits
	.align	8
	.weak		__nv_reservedSMEM_offset_0_alias
	.size		__nv_reservedSMEM_offset_0_alias, 0, 64
	.other		__nv_reservedSMEM_offset_0_alias,@"STO_CUDA_RESERVED_SHARED STV_DEFAULT"
__nv_reservedSMEM_offset_0_alias:
	.zero		0
.nv.shared.reserved.0:
	.zero		64
	.weak		__nv_reservedSMEM_allocation_phase
	.type		__nv_reservedSMEM_allocation_phase,@object
	.size		__nv_reservedSMEM_allocation_phase,(.L_0 - __nv_reservedSMEM_allocation_phase)
__nv_reservedSMEM_allocation_phase:
	.zero		1
.L_0:
	.zero		7
	.weak		__nv_reservedSMEM_devtool_atexit_pc
	.type		__nv_reservedSMEM_devtool_atexit_pc,@object
	.size		__nv_reservedSMEM_devtool_atexit_pc,(__nv_reservedSMEM_allocation_mask - __nv_reservedSMEM_devtool_atexit_pc)
__nv_reservedSMEM_devtool_atexit_pc:
	.zero		8
	.weak		__nv_reservedSMEM_allocation_mask
	.type		__nv_reservedSMEM_allocation_mask,@object
	.size		__nv_reservedSMEM_allocation_mask,(.L_2 - __nv_reservedSMEM_allocation_mask)
__nv_reservedSMEM_allocation_mask:
	.zero		4
.L_2:


//--------------------- .nv.constant0.kernel_cutlass_kernel_flash_attncuteflash_bwd_sm100FlashAttentionBackwardSm100_object_at__tensor0000o9611101213_None_tensor0000o9611101213_None_tensor0000o9611101213_tensorptrf32gmemo1i64_0 --------------------------
	.section	.nv.constant0.kernel_cutlass_kernel_flash_attncuteflash_bwd_sm100FlashAttentionBackwardSm100_object_at__tensor0000o9611101213_None_tensor0000o9611101213_None_tensor0000o9611101213_tensorptrf32gmemo1i64_0,"a",@progbits
	.sectionflags	@""
	.align	4
.nv.constant0.kernel_cutlass_kernel_flash_attncuteflash_bwd_sm100FlashAttentionBackwardSm100_object_at__tensor0000o9611101213_None_tensor0000o9611101213_None_tensor0000o9611101213_tensorptrf32gmemo1i64_0:
	.zero		2032


//--------------------- SYMBOLS --------------------------

	.type		.nv.reservedSmem.offset0,@object
	.size		.nv.reservedSmem.offset0,0x4
	.type		.nv.reservedSmem.cap,@object
	.size		.nv.reservedSmem.cap,0x4
